//
// Generated by NVIDIA NVVM Compiler
//
// Compiler Build ID: CL-36424714
// Cuda compilation tools, release 13.0, V13.0.88
// Based on NVVM 20.0.0
//

.version 9.0
.target sm_100
.address_size 64

	// .globl	img_result
.extern .func  (.param .b64 func_retval0) malloc
(
	.param .b64 malloc_param_0
)
;
.extern .func free
(
	.param .b64 free_param_0
)
;
.func  (.param .b64 func_retval0) __internal_accurate_pow
(
	.param .b64 __internal_accurate_pow_param_0
)
;

.visible .entry img_result(
	.param .u64 .ptr .align 1 img_result_param_0,
	.param .u64 .ptr .align 1 img_result_param_1,
	.param .u64 .ptr .align 1 img_result_param_2,
	.param .u64 .ptr .align 1 img_result_param_3,
	.param .u64 img_result_param_4
)
{
	.reg .pred 	%p<33>;
	.reg .b16 	%rs<9>;
	.reg .b32 	%r<65>;
	.reg .b32 	%f<176>;
	.reg .b64 	%rd<54>;
	.reg .b64 	%fd<38>;

	ld.param.u64 	%rd27, [img_result_param_0];
	ld.param.u64 	%rd28, [img_result_param_1];
	ld.param.u64 	%rd30, [img_result_param_2];
	ld.param.u64 	%rd29, [img_result_param_3];
	ld.param.u64 	%rd31, [img_result_param_4];
	cvta.to.global.u64 	%rd1, %rd30;
	mov.u32 	%r21, %ctaid.x;
	mov.u32 	%r22, %ntid.x;
	mov.u32 	%r23, %tid.x;
	mad.lo.s32 	%r24, %r21, %r22, %r23;
	cvt.u64.u32 	%rd2, %r24;
	setp.le.u64 	%p2, %rd31, %rd2;
	@%p2 bra 	$L__BB0_22;
	cvt.u32.u64 	%r26, %rd2;
	cvta.to.global.u64 	%rd32, %rd28;
	mul.lo.s32 	%r27, %r26, 784;
	cvt.u64.u32 	%rd33, %r27;
	add.s64 	%rd34, %rd32, %rd2;
	ld.global.u8 	%r1, [%rd34];
	{ // callseq 0, 0
	.param .b64 param0;
	st.param.b64 	[param0], 64;
	.param .b64 retval0;
	call.uni (retval0), 
	malloc, 
	(
	param0
	);
	ld.param.b64 	%rd35, [retval0];
	} // callseq 0
	{ // callseq 1, 0
	.param .b64 param0;
	st.param.b64 	[param0], 64;
	.param .b64 retval0;
	call.uni (retval0), 
	malloc, 
	(
	param0
	);
	ld.param.b64 	%rd36, [retval0];
	} // callseq 1
	{ // callseq 2, 0
	.param .b64 param0;
	st.param.b64 	[param0], 40;
	.param .b64 retval0;
	call.uni (retval0), 
	malloc, 
	(
	param0
	);
	ld.param.b64 	%rd37, [retval0];
	} // callseq 2
	add.s64 	%rd6, %rd1, 16;
	cvta.to.global.u64 	%rd38, %rd27;
	add.s64 	%rd39, %rd33, %rd38;
	add.s64 	%rd7, %rd39, 3;
	mov.b32 	%r59, 0;
$L__BB0_2:
	mul.lo.s32 	%r29, %r59, 785;
	mul.wide.u32 	%rd40, %r29, 4;
	add.s64 	%rd41, %rd1, %rd40;
	ld.global.f32 	%f174, [%rd41];
	mul.wide.u32 	%rd42, %r59, 3140;
	add.s64 	%rd48, %rd6, %rd42;
	mov.b32 	%r60, 0;
	mov.u64 	%rd47, %rd7;
$L__BB0_3:
	ld.global.f32 	%f9, [%rd48+-12];
	ld.global.u8 	%rs1, [%rd47+-3];
	cvt.rn.f32.u16 	%f10, %rs1;
	fma.rn.f32 	%f11, %f9, %f10, %f174;
	ld.global.f32 	%f12, [%rd48+-8];
	ld.global.u8 	%rs2, [%rd47+-2];
	cvt.rn.f32.u16 	%f13, %rs2;
	fma.rn.f32 	%f14, %f12, %f13, %f11;
	ld.global.f32 	%f15, [%rd48+-4];
	ld.global.u8 	%rs3, [%rd47+-1];
	cvt.rn.f32.u16 	%f16, %rs3;
	fma.rn.f32 	%f17, %f15, %f16, %f14;
	ld.global.f32 	%f18, [%rd48];
	ld.global.u8 	%rs4, [%rd47];
	cvt.rn.f32.u16 	%f19, %rs4;
	fma.rn.f32 	%f20, %f18, %f19, %f17;
	ld.global.f32 	%f21, [%rd48+4];
	ld.global.u8 	%rs5, [%rd47+1];
	cvt.rn.f32.u16 	%f22, %rs5;
	fma.rn.f32 	%f23, %f21, %f22, %f20;
	ld.global.f32 	%f24, [%rd48+8];
	ld.global.u8 	%rs6, [%rd47+2];
	cvt.rn.f32.u16 	%f25, %rs6;
	fma.rn.f32 	%f26, %f24, %f25, %f23;
	ld.global.f32 	%f27, [%rd48+12];
	ld.global.u8 	%rs7, [%rd47+3];
	cvt.rn.f32.u16 	%f28, %rs7;
	fma.rn.f32 	%f29, %f27, %f28, %f26;
	ld.global.f32 	%f30, [%rd48+16];
	ld.global.u8 	%rs8, [%rd47+4];
	cvt.rn.f32.u16 	%f31, %rs8;
	fma.rn.f32 	%f174, %f30, %f31, %f29;
	add.s32 	%r60, %r60, 32;
	add.s64 	%rd48, %rd48, 32;
	add.s64 	%rd47, %rd47, 8;
	setp.ne.s32 	%p3, %r60, 3136;
	@%p3 bra 	$L__BB0_3;
	fma.rn.f32 	%f32, %f174, 0fBBBB989D, 0f3F000000;
	cvt.sat.f32.f32 	%f33, %f32;
	mov.f32 	%f34, 0f4B400001;
	mov.f32 	%f35, 0f437C0000;
	fma.rm.f32 	%f36, %f33, %f35, %f34;
	add.f32 	%f37, %f36, 0fCB40007F;
	neg.f32 	%f38, %f37;
	fma.rn.f32 	%f39, %f174, 0fBFB8AA3B, %f38;
	fma.rn.f32 	%f40, %f174, 0fB2A57060, %f39;
	mov.b32 	%r30, %f36;
	shl.b32 	%r31, %r30, 23;
	mov.b32 	%f41, %r31;
	ex2.approx.ftz.f32 	%f42, %f40;
	fma.rn.f32 	%f43, %f42, %f41, 0f3F800000;
	rcp.rn.f32 	%f44, %f43;
	mul.wide.u32 	%rd43, %r59, 4;
	add.s64 	%rd44, %rd35, %rd43;
	st.f32 	[%rd44], %f44;
	add.s32 	%r59, %r59, 1;
	setp.ne.s32 	%p4, %r59, 16;
	@%p4 bra 	$L__BB0_2;
	add.s64 	%rd49, %rd1, 50304;
	mov.b32 	%r61, 0;
	mov.u64 	%rd50, %rd36;
$L__BB0_6:
	ld.global.f32 	%f45, [%rd49+-64];
	ld.global.f32 	%f46, [%rd49+-60];
	ld.f32 	%f47, [%rd35];
	fma.rn.f32 	%f48, %f46, %f47, %f45;
	ld.global.f32 	%f49, [%rd49+-56];
	ld.f32 	%f50, [%rd35+4];
	fma.rn.f32 	%f51, %f49, %f50, %f48;
	ld.global.f32 	%f52, [%rd49+-52];
	ld.f32 	%f53, [%rd35+8];
	fma.rn.f32 	%f54, %f52, %f53, %f51;
	ld.global.f32 	%f55, [%rd49+-48];
	ld.f32 	%f56, [%rd35+12];
	fma.rn.f32 	%f57, %f55, %f56, %f54;
	ld.global.f32 	%f58, [%rd49+-44];
	ld.f32 	%f59, [%rd35+16];
	fma.rn.f32 	%f60, %f58, %f59, %f57;
	ld.global.f32 	%f61, [%rd49+-40];
	ld.f32 	%f62, [%rd35+20];
	fma.rn.f32 	%f63, %f61, %f62, %f60;
	ld.global.f32 	%f64, [%rd49+-36];
	ld.f32 	%f65, [%rd35+24];
	fma.rn.f32 	%f66, %f64, %f65, %f63;
	ld.global.f32 	%f67, [%rd49+-32];
	ld.f32 	%f68, [%rd35+28];
	fma.rn.f32 	%f69, %f67, %f68, %f66;
	ld.global.f32 	%f70, [%rd49+-28];
	ld.f32 	%f71, [%rd35+32];
	fma.rn.f32 	%f72, %f70, %f71, %f69;
	ld.global.f32 	%f73, [%rd49+-24];
	ld.f32 	%f74, [%rd35+36];
	fma.rn.f32 	%f75, %f73, %f74, %f72;
	ld.global.f32 	%f76, [%rd49+-20];
	ld.f32 	%f77, [%rd35+40];
	fma.rn.f32 	%f78, %f76, %f77, %f75;
	ld.global.f32 	%f79, [%rd49+-16];
	ld.f32 	%f80, [%rd35+44];
	fma.rn.f32 	%f81, %f79, %f80, %f78;
	ld.global.f32 	%f82, [%rd49+-12];
	ld.f32 	%f83, [%rd35+48];
	fma.rn.f32 	%f84, %f82, %f83, %f81;
	ld.global.f32 	%f85, [%rd49+-8];
	ld.f32 	%f86, [%rd35+52];
	fma.rn.f32 	%f87, %f85, %f86, %f84;
	ld.global.f32 	%f88, [%rd49+-4];
	ld.f32 	%f89, [%rd35+56];
	fma.rn.f32 	%f90, %f88, %f89, %f87;
	ld.global.f32 	%f91, [%rd49];
	ld.f32 	%f92, [%rd35+60];
	fma.rn.f32 	%f93, %f91, %f92, %f90;
	fma.rn.f32 	%f94, %f93, 0fBBBB989D, 0f3F000000;
	cvt.sat.f32.f32 	%f95, %f94;
	mov.f32 	%f96, 0f4B400001;
	mov.f32 	%f97, 0f437C0000;
	fma.rm.f32 	%f98, %f95, %f97, %f96;
	add.f32 	%f99, %f98, 0fCB40007F;
	neg.f32 	%f100, %f99;
	fma.rn.f32 	%f101, %f93, 0fBFB8AA3B, %f100;
	fma.rn.f32 	%f102, %f93, 0fB2A57060, %f101;
	mov.b32 	%r33, %f98;
	shl.b32 	%r34, %r33, 23;
	mov.b32 	%f103, %r34;
	ex2.approx.ftz.f32 	%f104, %f102;
	fma.rn.f32 	%f105, %f104, %f103, 0f3F800000;
	rcp.rn.f32 	%f106, %f105;
	st.f32 	[%rd50], %f106;
	add.s32 	%r61, %r61, 1;
	add.s64 	%rd50, %rd50, 4;
	add.s64 	%rd49, %rd49, 68;
	setp.ne.s32 	%p5, %r61, 16;
	@%p5 bra 	$L__BB0_6;
	add.s64 	%rd51, %rd1, 51392;
	mov.b32 	%r62, 0;
	mov.u64 	%rd52, %rd37;
$L__BB0_8:
	ld.global.f32 	%f107, [%rd51+-64];
	ld.global.f32 	%f108, [%rd51+-60];
	ld.f32 	%f109, [%rd36];
	fma.rn.f32 	%f110, %f108, %f109, %f107;
	ld.global.f32 	%f111, [%rd51+-56];
	ld.f32 	%f112, [%rd36+4];
	fma.rn.f32 	%f113, %f111, %f112, %f110;
	ld.global.f32 	%f114, [%rd51+-52];
	ld.f32 	%f115, [%rd36+8];
	fma.rn.f32 	%f116, %f114, %f115, %f113;
	ld.global.f32 	%f117, [%rd51+-48];
	ld.f32 	%f118, [%rd36+12];
	fma.rn.f32 	%f119, %f117, %f118, %f116;
	ld.global.f32 	%f120, [%rd51+-44];
	ld.f32 	%f121, [%rd36+16];
	fma.rn.f32 	%f122, %f120, %f121, %f119;
	ld.global.f32 	%f123, [%rd51+-40];
	ld.f32 	%f124, [%rd36+20];
	fma.rn.f32 	%f125, %f123, %f124, %f122;
	ld.global.f32 	%f126, [%rd51+-36];
	ld.f32 	%f127, [%rd36+24];
	fma.rn.f32 	%f128, %f126, %f127, %f125;
	ld.global.f32 	%f129, [%rd51+-32];
	ld.f32 	%f130, [%rd36+28];
	fma.rn.f32 	%f131, %f129, %f130, %f128;
	ld.global.f32 	%f132, [%rd51+-28];
	ld.f32 	%f133, [%rd36+32];
	fma.rn.f32 	%f134, %f132, %f133, %f131;
	ld.global.f32 	%f135, [%rd51+-24];
	ld.f32 	%f136, [%rd36+36];
	fma.rn.f32 	%f137, %f135, %f136, %f134;
	ld.global.f32 	%f138, [%rd51+-20];
	ld.f32 	%f139, [%rd36+40];
	fma.rn.f32 	%f140, %f138, %f139, %f137;
	ld.global.f32 	%f141, [%rd51+-16];
	ld.f32 	%f142, [%rd36+44];
	fma.rn.f32 	%f143, %f141, %f142, %f140;
	ld.global.f32 	%f144, [%rd51+-12];
	ld.f32 	%f145, [%rd36+48];
	fma.rn.f32 	%f146, %f144, %f145, %f143;
	ld.global.f32 	%f147, [%rd51+-8];
	ld.f32 	%f148, [%rd36+52];
	fma.rn.f32 	%f149, %f147, %f148, %f146;
	ld.global.f32 	%f150, [%rd51+-4];
	ld.f32 	%f151, [%rd36+56];
	fma.rn.f32 	%f152, %f150, %f151, %f149;
	ld.global.f32 	%f153, [%rd51];
	ld.f32 	%f154, [%rd36+60];
	fma.rn.f32 	%f155, %f153, %f154, %f152;
	fma.rn.f32 	%f156, %f155, 0fBBBB989D, 0f3F000000;
	cvt.sat.f32.f32 	%f157, %f156;
	mov.f32 	%f158, 0f4B400001;
	mov.f32 	%f159, 0f437C0000;
	fma.rm.f32 	%f160, %f157, %f159, %f158;
	add.f32 	%f161, %f160, 0fCB40007F;
	neg.f32 	%f162, %f161;
	fma.rn.f32 	%f163, %f155, 0fBFB8AA3B, %f162;
	fma.rn.f32 	%f164, %f155, 0fB2A57060, %f163;
	mov.b32 	%r36, %f160;
	shl.b32 	%r37, %r36, 23;
	mov.b32 	%f165, %r37;
	ex2.approx.ftz.f32 	%f166, %f164;
	fma.rn.f32 	%f167, %f166, %f165, 0f3F800000;
	rcp.rn.f32 	%f168, %f167;
	st.f32 	[%rd52], %f168;
	add.s32 	%r62, %r62, 1;
	add.s64 	%rd52, %rd52, 4;
	add.s64 	%rd51, %rd51, 68;
	setp.ne.s32 	%p6, %r62, 10;
	@%p6 bra 	$L__BB0_8;
	cvta.to.global.u64 	%rd45, %rd29;
	shl.b64 	%rd46, %rd2, 2;
	add.s64 	%rd23, %rd45, %rd46;
	mov.b32 	%r64, 0;
	st.global.u32 	[%rd23], %r64;
	mov.f64 	%fd13, 0d4000000000000000;
	{
	.reg .b32 %temp; 
	mov.b64 	{%temp, %r10}, %fd13;
	}
	and.b32  	%r11, %r10, 2146435072;
	setp.eq.s32 	%p7, %r11, 1062207488;
	setp.lt.s32 	%p8, %r10, 0;
	selp.b32 	%r12, 0, 2146435072, %p8;
	and.b32  	%r39, %r10, 2147483647;
	setp.ne.s32 	%p9, %r39, 1071644672;
	and.pred  	%p1, %p7, %p9;
	or.b32  	%r13, %r12, -2147483648;
	add.s64 	%rd53, %rd37, 4;
	neg.s32 	%r63, %r1;
	mov.f32 	%f175, 0f00000000;
$L__BB0_10:
	setp.lt.s32 	%p10, %r10, 0;
	setp.eq.s32 	%p11, %r11, 1062207488;
	setp.eq.s32 	%p13, %r63, 0;
	selp.f32 	%f170, 0f3F800000, 0f00000000, %p13;
	ld.f32 	%f171, [%rd53+-4];
	sub.f32 	%f5, %f170, %f171;
	cvt.f64.f32 	%fd1, %f5;
	{
	.reg .b32 %temp; 
	mov.b64 	{%temp, %r17}, %fd1;
	}
	abs.f64 	%fd2, %fd1;
	{ // callseq 3, 0
	.param .b64 param0;
	st.param.f64 	[param0], %fd2;
	.param .b64 retval0;
	call.uni (retval0), 
	__internal_accurate_pow, 
	(
	param0
	);
	ld.param.f64 	%fd14, [retval0];
	} // callseq 3
	setp.lt.s32 	%p14, %r17, 0;
	neg.f64 	%fd16, %fd14;
	selp.f64 	%fd17, %fd16, %fd14, %p11;
	selp.f64 	%fd18, %fd17, %fd14, %p14;
	setp.eq.f32 	%p15, %f5, 0f00000000;
	selp.b32 	%r40, %r17, 0, %p11;
	or.b32  	%r41, %r40, 2146435072;
	selp.b32 	%r42, %r41, %r40, %p10;
	mov.b32 	%r43, 0;
	mov.b64 	%fd19, {%r43, %r42};
	selp.f64 	%fd36, %fd19, %fd18, %p15;
	add.f64 	%fd20, %fd1, 0d4000000000000000;
	{
	.reg .b32 %temp; 
	mov.b64 	{%temp, %r44}, %fd20;
	}
	and.b32  	%r45, %r44, 2146435072;
	setp.ne.s32 	%p16, %r45, 2146435072;
	@%p16 bra 	$L__BB0_15;
	setp.num.f32 	%p17, %f5, %f5;
	@%p17 bra 	$L__BB0_13;
	mov.f64 	%fd21, 0d4000000000000000;
	add.rn.f64 	%fd36, %fd1, %fd21;
	bra.uni 	$L__BB0_15;
$L__BB0_13:
	setp.neu.f64 	%p18, %fd2, 0d7FF0000000000000;
	@%p18 bra 	$L__BB0_15;
	setp.lt.s32 	%p19, %r17, 0;
	selp.b32 	%r46, %r13, %r12, %p1;
	selp.b32 	%r47, %r46, %r12, %p19;
	mov.b32 	%r48, 0;
	mov.b64 	%fd36, {%r48, %r47};
$L__BB0_15:
	setp.lt.s32 	%p20, %r10, 0;
	setp.eq.s32 	%p21, %r11, 1062207488;
	setp.eq.f32 	%p23, %f5, 0f3F800000;
	selp.f64 	%fd22, 0d3FF0000000000000, %fd36, %p23;
	cvt.f64.f32 	%fd23, %f175;
	add.f64 	%fd24, %fd22, %fd23;
	cvt.rn.f32.f64 	%f6, %fd24;
	st.global.f32 	[%rd23], %f6;
	add.s32 	%r49, %r64, 1;
	setp.eq.s32 	%p24, %r49, %r1;
	selp.f32 	%f172, 0f3F800000, 0f00000000, %p24;
	ld.f32 	%f173, [%rd53];
	sub.f32 	%f7, %f172, %f173;
	cvt.f64.f32 	%fd7, %f7;
	{
	.reg .b32 %temp; 
	mov.b64 	{%temp, %r18}, %fd7;
	}
	abs.f64 	%fd8, %fd7;
	{ // callseq 4, 0
	.param .b64 param0;
	st.param.f64 	[param0], %fd8;
	.param .b64 retval0;
	call.uni (retval0), 
	__internal_accurate_pow, 
	(
	param0
	);
	ld.param.f64 	%fd25, [retval0];
	} // callseq 4
	setp.lt.s32 	%p25, %r18, 0;
	neg.f64 	%fd27, %fd25;
	selp.f64 	%fd28, %fd27, %fd25, %p21;
	selp.f64 	%fd29, %fd28, %fd25, %p25;
	setp.eq.f32 	%p26, %f7, 0f00000000;
	selp.b32 	%r50, %r18, 0, %p21;
	or.b32  	%r51, %r50, 2146435072;
	selp.b32 	%r52, %r51, %r50, %p20;
	mov.b32 	%r53, 0;
	mov.b64 	%fd30, {%r53, %r52};
	selp.f64 	%fd37, %fd30, %fd29, %p26;
	add.f64 	%fd31, %fd7, 0d4000000000000000;
	{
	.reg .b32 %temp; 
	mov.b64 	{%temp, %r54}, %fd31;
	}
	and.b32  	%r55, %r54, 2146435072;
	setp.ne.s32 	%p27, %r55, 2146435072;
	@%p27 bra 	$L__BB0_20;
	setp.nan.f32 	%p28, %f7, %f7;
	@%p28 bra 	$L__BB0_19;
	setp.neu.f64 	%p29, %fd8, 0d7FF0000000000000;
	@%p29 bra 	$L__BB0_20;
	setp.lt.s32 	%p30, %r18, 0;
	selp.b32 	%r56, %r13, %r12, %p1;
	selp.b32 	%r57, %r56, %r12, %p30;
	mov.b32 	%r58, 0;
	mov.b64 	%fd37, {%r58, %r57};
	bra.uni 	$L__BB0_20;
$L__BB0_19:
	mov.f64 	%fd32, 0d4000000000000000;
	add.rn.f64 	%fd37, %fd7, %fd32;
$L__BB0_20:
	setp.eq.f32 	%p31, %f7, 0f3F800000;
	selp.f64 	%fd33, 0d3FF0000000000000, %fd37, %p31;
	cvt.f64.f32 	%fd34, %f6;
	add.f64 	%fd35, %fd33, %fd34;
	cvt.rn.f32.f64 	%f175, %fd35;
	st.global.f32 	[%rd23], %f175;
	add.s32 	%r64, %r64, 2;
	add.s64 	%rd53, %rd53, 8;
	add.s32 	%r63, %r63, 2;
	setp.ne.s32 	%p32, %r64, 10;
	@%p32 bra 	$L__BB0_10;
	{ // callseq 5, 0
	.param .b64 param0;
	st.param.b64 	[param0], %rd35;
	call.uni 
	free, 
	(
	param0
	);
	} // callseq 5
	{ // callseq 6, 0
	.param .b64 param0;
	st.param.b64 	[param0], %rd36;
	call.uni 
	free, 
	(
	param0
	);
	} // callseq 6
	{ // callseq 7, 0
	.param .b64 param0;
	st.param.b64 	[param0], %rd37;
	call.uni 
	free, 
	(
	param0
	);
	} // callseq 7
$L__BB0_22:
	ret;

}
.func  (.param .b64 func_retval0) __internal_accurate_pow(
	.param .b64 __internal_accurate_pow_param_0
)
{
	.reg .pred 	%p<8>;
	.reg .b32 	%r<49>;
	.reg .b32 	%f<3>;
	.reg .b64 	%fd<109>;

	ld.param.f64 	%fd10, [__internal_accurate_pow_param_0];
	{
	.reg .b32 %temp; 
	mov.b64 	{%temp, %r46}, %fd10;
	}
	{
	.reg .b32 %temp; 
	mov.b64 	{%r45, %temp}, %fd10;
	}
	shr.u32 	%r47, %r46, 20;
	setp.gt.u32 	%p1, %r46, 1048575;
	@%p1 bra 	$L__BB1_2;
	mul.f64 	%fd11, %fd10, 0d4350000000000000;
	{
	.reg .b32 %temp; 
	mov.b64 	{%temp, %r46}, %fd11;
	}
	{
	.reg .b32 %temp; 
	mov.b64 	{%r45, %temp}, %fd11;
	}
	shr.u32 	%r16, %r46, 20;
	add.s32 	%r47, %r16, -54;
$L__BB1_2:
	add.s32 	%r48, %r47, -1023;
	and.b32  	%r17, %r46, -2146435073;
	or.b32  	%r18, %r17, 1072693248;
	mov.b64 	%fd107, {%r45, %r18};
	setp.lt.u32 	%p2, %r18, 1073127583;
	@%p2 bra 	$L__BB1_4;
	{
	.reg .b32 %temp; 
	mov.b64 	{%r19, %temp}, %fd107;
	}
	{
	.reg .b32 %temp; 
	mov.b64 	{%temp, %r20}, %fd107;
	}
	add.s32 	%r21, %r20, -1048576;
	mov.b64 	%fd107, {%r19, %r21};
	add.s32 	%r48, %r47, -1022;
$L__BB1_4:
	add.f64 	%fd12, %fd107, 0dBFF0000000000000;
	add.f64 	%fd13, %fd107, 0d3FF0000000000000;
	rcp.approx.ftz.f64 	%fd14, %fd13;
	neg.f64 	%fd15, %fd13;
	fma.rn.f64 	%fd16, %fd15, %fd14, 0d3FF0000000000000;
	fma.rn.f64 	%fd17, %fd16, %fd16, %fd16;
	fma.rn.f64 	%fd18, %fd17, %fd14, %fd14;
	mul.f64 	%fd19, %fd12, %fd18;
	fma.rn.f64 	%fd20, %fd12, %fd18, %fd19;
	mul.f64 	%fd21, %fd20, %fd20;
	fma.rn.f64 	%fd22, %fd21, 0d3EB0F5FF7D2CAFE2, 0d3ED0F5D241AD3B5A;
	fma.rn.f64 	%fd23, %fd22, %fd21, 0d3EF3B20A75488A3F;
	fma.rn.f64 	%fd24, %fd23, %fd21, 0d3F1745CDE4FAECD5;
	fma.rn.f64 	%fd25, %fd24, %fd21, 0d3F3C71C7258A578B;
	fma.rn.f64 	%fd26, %fd25, %fd21, 0d3F6249249242B910;
	fma.rn.f64 	%fd27, %fd26, %fd21, 0d3F89999999999DFB;
	sub.f64 	%fd28, %fd12, %fd20;
	add.f64 	%fd29, %fd28, %fd28;
	neg.f64 	%fd30, %fd20;
	fma.rn.f64 	%fd31, %fd30, %fd12, %fd29;
	mul.f64 	%fd32, %fd18, %fd31;
	fma.rn.f64 	%fd33, %fd21, %fd27, 0d3FB5555555555555;
	mov.f64 	%fd34, 0d3FB5555555555555;
	sub.f64 	%fd35, %fd34, %fd33;
	fma.rn.f64 	%fd36, %fd21, %fd27, %fd35;
	add.f64 	%fd37, %fd36, 0dBC46A4CB00B9E7B0;
	add.f64 	%fd38, %fd33, %fd37;
	sub.f64 	%fd39, %fd33, %fd38;
	add.f64 	%fd40, %fd37, %fd39;
	mul.rn.f64 	%fd41, %fd20, %fd20;
	neg.f64 	%fd42, %fd41;
	fma.rn.f64 	%fd43, %fd20, %fd20, %fd42;
	{
	.reg .b32 %temp; 
	mov.b64 	{%r22, %temp}, %fd32;
	}
	{
	.reg .b32 %temp; 
	mov.b64 	{%temp, %r23}, %fd32;
	}
	add.s32 	%r24, %r23, 1048576;
	mov.b64 	%fd44, {%r22, %r24};
	fma.rn.f64 	%fd45, %fd20, %fd44, %fd43;
	mul.rn.f64 	%fd46, %fd41, %fd20;
	neg.f64 	%fd47, %fd46;
	fma.rn.f64 	%fd48, %fd41, %fd20, %fd47;
	fma.rn.f64 	%fd49, %fd41, %fd32, %fd48;
	fma.rn.f64 	%fd50, %fd45, %fd20, %fd49;
	mul.rn.f64 	%fd51, %fd38, %fd46;
	neg.f64 	%fd52, %fd51;
	fma.rn.f64 	%fd53, %fd38, %fd46, %fd52;
	fma.rn.f64 	%fd54, %fd38, %fd50, %fd53;
	fma.rn.f64 	%fd55, %fd40, %fd46, %fd54;
	add.f64 	%fd56, %fd51, %fd55;
	sub.f64 	%fd57, %fd51, %fd56;
	add.f64 	%fd58, %fd55, %fd57;
	add.f64 	%fd59, %fd20, %fd56;
	sub.f64 	%fd60, %fd20, %fd59;
	add.f64 	%fd61, %fd56, %fd60;
	add.f64 	%fd62, %fd58, %fd61;
	add.f64 	%fd63, %fd32, %fd62;
	add.f64 	%fd64, %fd59, %fd63;
	sub.f64 	%fd65, %fd59, %fd64;
	add.f64 	%fd66, %fd63, %fd65;
	xor.b32  	%r25, %r48, -2147483648;
	mov.b32 	%r26, 1127219200;
	mov.b64 	%fd67, {%r25, %r26};
	mov.b32 	%r27, -2147483648;
	mov.b64 	%fd68, {%r27, %r26};
	sub.f64 	%fd69, %fd67, %fd68;
	fma.rn.f64 	%fd70, %fd69, 0d3FE62E42FEFA39EF, %fd64;
	fma.rn.f64 	%fd71, %fd69, 0dBFE62E42FEFA39EF, %fd70;
	sub.f64 	%fd72, %fd71, %fd64;
	sub.f64 	%fd73, %fd66, %fd72;
	fma.rn.f64 	%fd74, %fd69, 0d3C7ABC9E3B39803F, %fd73;
	add.f64 	%fd75, %fd70, %fd74;
	sub.f64 	%fd76, %fd70, %fd75;
	add.f64 	%fd77, %fd74, %fd76;
	mov.f64 	%fd78, 0d4000000000000000;
	{
	.reg .b32 %temp; 
	mov.b64 	{%temp, %r28}, %fd78;
	}
	{
	.reg .b32 %temp; 
	mov.b64 	{%r29, %temp}, %fd78;
	}
	shl.b32 	%r30, %r28, 1;
	setp.gt.u32 	%p3, %r30, -33554433;
	and.b32  	%r31, %r28, -15728641;
	selp.b32 	%r32, %r31, %r28, %p3;
	mov.b64 	%fd79, {%r29, %r32};
	mul.rn.f64 	%fd80, %fd75, %fd79;
	neg.f64 	%fd81, %fd80;
	fma.rn.f64 	%fd82, %fd75, %fd79, %fd81;
	fma.rn.f64 	%fd83, %fd77, %fd79, %fd82;
	add.f64 	%fd4, %fd80, %fd83;
	sub.f64 	%fd84, %fd80, %fd4;
	add.f64 	%fd5, %fd83, %fd84;
	fma.rn.f64 	%fd85, %fd4, 0d3FF71547652B82FE, 0d4338000000000000;
	{
	.reg .b32 %temp; 
	mov.b64 	{%r13, %temp}, %fd85;
	}
	mov.f64 	%fd86, 0dC338000000000000;
	add.rn.f64 	%fd87, %fd85, %fd86;
	fma.rn.f64 	%fd88, %fd87, 0dBFE62E42FEFA39EF, %fd4;
	fma.rn.f64 	%fd89, %fd87, 0dBC7ABC9E3B39803F, %fd88;
	fma.rn.f64 	%fd90, %fd89, 0d3E5ADE1569CE2BDF, 0d3E928AF3FCA213EA;
	fma.rn.f64 	%fd91, %fd90, %fd89, 0d3EC71DEE62401315;
	fma.rn.f64 	%fd92, %fd91, %fd89, 0d3EFA01997C89EB71;
	fma.rn.f64 	%fd93, %fd92, %fd89, 0d3F2A01A014761F65;
	fma.rn.f64 	%fd94, %fd93, %fd89, 0d3F56C16C1852B7AF;
	fma.rn.f64 	%fd95, %fd94, %fd89, 0d3F81111111122322;
	fma.rn.f64 	%fd96, %fd95, %fd89, 0d3FA55555555502A1;
	fma.rn.f64 	%fd97, %fd96, %fd89, 0d3FC5555555555511;
	fma.rn.f64 	%fd98, %fd97, %fd89, 0d3FE000000000000B;
	fma.rn.f64 	%fd99, %fd98, %fd89, 0d3FF0000000000000;
	fma.rn.f64 	%fd100, %fd99, %fd89, 0d3FF0000000000000;
	{
	.reg .b32 %temp; 
	mov.b64 	{%r14, %temp}, %fd100;
	}
	{
	.reg .b32 %temp; 
	mov.b64 	{%temp, %r15}, %fd100;
	}
	shl.b32 	%r33, %r13, 20;
	add.s32 	%r34, %r33, %r15;
	mov.b64 	%fd108, {%r14, %r34};
	{
	.reg .b32 %temp; 
	mov.b64 	{%temp, %r35}, %fd4;
	}
	mov.b32 	%f2, %r35;
	abs.f32 	%f1, %f2;
	setp.lt.f32 	%p4, %f1, 0f4086232B;
	@%p4 bra 	$L__BB1_7;
	setp.lt.f64 	%p5, %fd4, 0d0000000000000000;
	add.f64 	%fd101, %fd4, 0d7FF0000000000000;
	selp.f64 	%fd108, 0d0000000000000000, %fd101, %p5;
	setp.geu.f32 	%p6, %f1, 0f40874800;
	@%p6 bra 	$L__BB1_7;
	shr.u32 	%r36, %r13, 31;
	add.s32 	%r37, %r13, %r36;
	shr.s32 	%r38, %r37, 1;
	shl.b32 	%r39, %r38, 20;
	add.s32 	%r40, %r15, %r39;
	mov.b64 	%fd102, {%r14, %r40};
	sub.s32 	%r41, %r13, %r38;
	shl.b32 	%r42, %r41, 20;
	add.s32 	%r43, %r42, 1072693248;
	mov.b32 	%r44, 0;
	mov.b64 	%fd103, {%r44, %r43};
	mul.f64 	%fd108, %fd103, %fd102;
$L__BB1_7:
	abs.f64 	%fd104, %fd108;
	setp.eq.f64 	%p7, %fd104, 0d7FF0000000000000;
	fma.rn.f64 	%fd105, %fd108, %fd5, %fd108;
	selp.f64 	%fd106, %fd108, %fd105, %p7;
	st.param.f64 	[func_retval0], %fd106;
	ret;

}


// ===== COMPILED SASS (sm_100) =====

	.target	sm_100

	.elftype	@"ET_EXEC"


//--------------------- .note.nv.tkinfo           --------------------------
	.section	.note.nv.tkinfo,"",@"SHT_NOTE"
	.sectionflags	@"SHF_NOTE_NV_TKINFO"
	.tkinfo
        /*0018*/ 	.word	0x00000002
        /*0030*/ 	.string	""
        /*0030*/ 	.string	"ptxas"
        /*0030*/ 	.string	"Cuda compilation tools, release 13.0, V13.0.88"
        /*0030*/ 	.string	"Build cuda_13.0.r13.0/compiler.36424714_0"
        /*0030*/ 	.string	"-arch sm_100 -m 64 "



//--------------------- .note.nv.cuinfo           --------------------------
	.section	.note.nv.cuinfo,"",@"SHT_NOTE"
	.sectionflags	@"SHF_NOTE_NV_CUINFO"
        /*0018*/ 	.short	0x0002
        /*001a*/ 	.short	0x0064
        /*001c*/ 	.short	0x0082
	.zero		2


//--------------------- .nv.info                  --------------------------
	.section	.nv.info,"",@"SHT_CUDA_INFO"
	.align	4


	//----- nvinfo : EIATTR_REGCOUNT
	.align		4
        /*0000*/ 	.byte	0x04, 0x2f
        /*0002*/ 	.short	(.L_1 - .L_0)
	.align		4
.L_0:
        /*0004*/ 	.word	index@(img_result)
        /*0008*/ 	.word	0x00000028


	//----- nvinfo : EIATTR_FRAME_SIZE
	.align		4
.L_1:
        /*000c*/ 	.byte	0x04, 0x11
        /*000e*/ 	.short	(.L_3 - .L_2)
	.align		4
.L_2:
        /*0010*/ 	.word	index@($img_result$__internal_accurate_pow)
        /*0014*/ 	.word	0x00000000


	//----- nvinfo : EIATTR_FRAME_SIZE
	.align		4
.L_3:
        /*0018*/ 	.byte	0x04, 0x11
        /*001a*/ 	.short	(.L_5 - .L_4)
	.align		4
.L_4:
        /*001c*/ 	.word	index@($__internal_0_$__cuda_sm20_rcp_rn_f32_slowpath)
        /*0020*/ 	.word	0x00000000


	//----- nvinfo : EIATTR_FRAME_SIZE
	.align		4
.L_5:
        /*0024*/ 	.byte	0x04, 0x11
        /*0026*/ 	.short	(.L_7 - .L_6)
	.align		4
.L_6:
        /*0028*/ 	.word	index@(img_result)
        /*002c*/ 	.word	0x00000000


	//----- nvinfo : EIATTR_MIN_STACK_SIZE
	.align		4
.L_7:
        /*0030*/ 	.byte	0x04, 0x12
        /*0032*/ 	.short	(.L_9 - .L_8)
	.align		4
.L_8:
        /*0034*/ 	.word	index@(img_result)
        /*0038*/ 	.word	0x00000000
.L_9:


//--------------------- .nv.compat                --------------------------
	.section	.nv.compat,"",@"SHT_CUDA_COMPAT_INFO"
	.align	4
        /*0000*/ 	.byte	0x02, 0x09, 0x00, 0x00, 0x02, 0x02, 0x01, 0x00, 0x02, 0x05, 0x05, 0x00, 0x03, 0x07, 0x01, 0x01
        /*0010*/ 	.byte	0x02, 0x03, 0x00, 0x00, 0x02, 0x06, 0x01, 0x00, 0x04, 0x0b, 0x08, 0x00, 0x01, 0x00, 0x00, 0x00
        /*0020*/ 	.byte	0x00, 0x00, 0x00, 0x00


//--------------------- .nv.info.img_result       --------------------------
	.section	.nv.info.img_result,"",@"SHT_CUDA_INFO"
	.sectionflags	@""
	.align	4


	//----- nvinfo : EIATTR_CUDA_API_VERSION
	.align		4
        /*0000*/ 	.byte	0x04, 0x37
        /*0002*/ 	.short	(.L_11 - .L_10)
.L_10:
        /*0004*/ 	.word	0x00000082


	//----- nvinfo : EIATTR_KPARAM_INFO
	.align		4
.L_11:
        /*0008*/ 	.byte	0x04, 0x17
        /*000a*/ 	.short	(.L_13 - .L_12)
.L_12:
        /*000c*/ 	.word	0x00000000
        /*0010*/ 	.short	0x0004
        /*0012*/ 	.short	0x0020
        /*0014*/ 	.byte	0x00, 0xf0, 0x21, 0x00


	//----- nvinfo : EIATTR_KPARAM_INFO
	.align		4
.L_13:
        /*0018*/ 	.byte	0x04, 0x17
        /*001a*/ 	.short	(.L_15 - .L_14)
.L_14:
        /*001c*/ 	.word	0x00000000
        /*0020*/ 	.short	0x0003
        /*0022*/ 	.short	0x0018
        /*0024*/ 	.byte	0x00, 0xf5, 0x21, 0x00


	//----- nvinfo : EIATTR_KPARAM_INFO
	.align		4
.L_15:
        /*0028*/ 	.byte	0x04, 0x17
        /*002a*/ 	.short	(.L_17 - .L_16)
.L_16:
        /*002c*/ 	.word	0x00000000
        /*0030*/ 	.short	0x0002
        /*0032*/ 	.short	0x0010
        /*0034*/ 	.byte	0x00, 0xf5, 0x21, 0x00


	//----- nvinfo : EIATTR_KPARAM_INFO
	.align		4
.L_17:
        /*0038*/ 	.byte	0x04, 0x17
        /*003a*/ 	.short	(.L_19 - .L_18)
.L_18:
        /*003c*/ 	.word	0x00000000
        /*0040*/ 	.short	0x0001
        /*0042*/ 	.short	0x0008
        /*0044*/ 	.byte	0x00, 0xf5, 0x21, 0x00


	//----- nvinfo : EIATTR_KPARAM_INFO
	.align		4
.L_19:
        /*0048*/ 	.byte	0x04, 0x17
        /*004a*/ 	.short	(.L_21 - .L_20)
.L_20:
        /*004c*/ 	.word	0x00000000
        /*0050*/ 	.short	0x0000
        /*0052*/ 	.short	0x0000
        /*0054*/ 	.byte	0x00, 0xf5, 0x21, 0x00


	//----- nvinfo : EIATTR_SPARSE_MMA_MASK
	.align		4
.L_21:
        /*0058*/ 	.byte	0x03, 0x50
        /*005a*/ 	.short	0x0000


	//----- nvinfo : EIATTR_MAXREG_COUNT
	.align		4
        /*005c*/ 	.byte	0x03, 0x1b
        /*005e*/ 	.short	0x00ff


	//----- nvinfo : EIATTR_EXTERNS
	.align		4
        /*0060*/ 	.byte	0x04, 0x0f
        /*0062*/ 	.short	(.L_23 - .L_22)


	//   ....[0]....
	.align		4
.L_22:
        /*0064*/ 	.word	index@(malloc)


	//   ....[1]....
	.align		4
        /*0068*/ 	.word	index@(free)


	//----- nvinfo : EIATTR_MERCURY_ISA_VERSION
	.align		4
.L_23:
        /*006c*/ 	.byte	0x03, 0x5f
        /*006e*/ 	.short	0x0101


	//----- nvinfo : EIATTR_VRC_CTA_INIT_COUNT
	.align		4
        /*0070*/ 	.byte	0x02, 0x4a
	.zero		1
	.zero		1


	//----- nvinfo : EIATTR_SYSCALL_OFFSETS
	.align		4
        /*0074*/ 	.byte	0x04, 0x46
        /*0076*/ 	.short	(.L_25 - .L_24)


	//   ....[0]....
.L_24:
        /*0078*/ 	.word	0x00000130


	//   ....[1]....
        /*007c*/ 	.word	0x000001a0


	//   ....[2]....
        /*0080*/ 	.word	0x00000210


	//   ....[3]....
        /*0084*/ 	.word	0x00002330


	//   ....[4]....
        /*0088*/ 	.word	0x00002380


	//   ....[5]....
        /*008c*/ 	.word	0x000023d0


	//----- nvinfo : EIATTR_EXIT_INSTR_OFFSETS
	.align		4
.L_25:
        /*0090*/ 	.byte	0x04, 0x1c
        /*0092*/ 	.short	(.L_27 - .L_26)


	//   ....[0]....
.L_26:
        /*0094*/ 	.word	0x00000080


	//   ....[1]....
        /*0098*/ 	.word	0x000023e0


	//----- nvinfo : EIATTR_CRS_STACK_SIZE
	.align		4
.L_27:
        /*009c*/ 	.byte	0x04, 0x1e
        /*009e*/ 	.short	(.L_29 - .L_28)
.L_28:
        /*00a0*/ 	.word	0x00000000


	//----- nvinfo : EIATTR_CBANK_PARAM_SIZE
	.align		4
.L_29:
        /*00a4*/ 	.byte	0x03, 0x19
        /*00a6*/ 	.short	0x0028


	//----- nvinfo : EIATTR_PARAM_CBANK
	.align		4
        /*00a8*/ 	.byte	0x04, 0x0a
        /*00aa*/ 	.short	(.L_31 - .L_30)
	.align		4
.L_30:
        /*00ac*/ 	.word	index@(.nv.constant0.img_result)
        /*00b0*/ 	.short	0x0380
        /*00b2*/ 	.short	0x0028


	//----- nvinfo : EIATTR_SW_WAR
	.align		4
.L_31:
        /*00b4*/ 	.byte	0x04, 0x36
        /*00b6*/ 	.short	(.L_33 - .L_32)
.L_32:
        /*00b8*/ 	.word	0x00000008
.L_33:


//--------------------- .nv.callgraph             --------------------------
	.section	.nv.callgraph,"",@"SHT_CUDA_CALLGRAPH"
	.align	4
	.sectionentsize	8
	.align		4
        /*0000*/ 	.word	0x00000000
	.align		4
        /*0004*/ 	.word	0xffffffff
	.align		4
        /*0008*/ 	.word	index@(img_result)
	.align		4
        /*000c*/ 	.word	index@(free)
	.align		4
        /*0010*/ 	.word	index@(img_result)
	.align		4
        /*0014*/ 	.word	index@(malloc)
	.align		4
        /*0018*/ 	.word	0x00000000
	.align		4
        /*001c*/ 	.word	0xfffffffe
	.align		4
        /*0020*/ 	.word	0x00000000
	.align		4
        /*0024*/ 	.word	0xfffffffd
	.align		4
        /*0028*/ 	.word	0x00000000
	.align		4
        /*002c*/ 	.word	0xfffffffc


//--------------------- .nv.constant4             --------------------------
	.section	.nv.constant4,"a",@progbits
	.align	8
	.align		8
.nv.constant4:
        /*0000*/ 	.dword	malloc
	.align		8
        /*0008*/ 	.dword	free


//--------------------- .text.img_result          --------------------------
	.section	.text.img_result,"ax",@progbits
	.align	128
        .global         img_result
        .type           img_result,@function
        .size           img_result,(.L_x_39 - img_result)
        .other          img_result,@"STO_CUDA_ENTRY STV_DEFAULT"
img_result:
.text.img_result:
[----:B------:R-:W0:Y:S01]  /*0000*/  LDC R1, c[0x0][0x37c] ;  /* 0x0000df00ff017b82 */ /* 0x000e220000000800 */
[----:B------:R-:W1:Y:S07]  /*0010*/  S2R R3, SR_TID.X ;  /* 0x0000000000037919 */ /* 0x000e6e0000002100 */
[----:B------:R-:W1:Y:S01]  /*0020*/  S2UR UR4, SR_CTAID.X ;  /* 0x00000000000479c3 */ /* 0x000e620000002500 */
[----:B------:R-:W2:Y:S07]  /*0030*/  LDCU.64 UR6, c[0x0][0x3a0] ;  /* 0x00007400ff0677ac */ /* 0x000eae0008000a00 */
[----:B------:R-:W1:Y:S02]  /*0040*/  LDC R24, c[0x0][0x360] ;  /* 0x0000d800ff187b82 */ /* 0x000e640000000800 */
[----:B-1----:R-:W-:-:S05]  /*0050*/  IMAD R24, R24, UR4, R3 ;  /* 0x0000000418187c24 */ /* 0x002fca000f8e0203 */
[----:B--2---:R-:W-:-:S04]  /*0060*/  ISETP.GE.U32.AND P0, PT, R24, UR6, PT ;  /* 0x0000000618007c0c */ /* 0x004fc8000bf06070 */
[----:B------:R-:W-:-:S13]  /*0070*/  ISETP.GE.U32.AND.EX P0, PT, RZ, UR7, PT, P0 ;  /* 0x00000007ff007c0c */ /* 0x000fda000bf06100 */
[----:B0-----:R-:W-:Y:S05]  /*0080*/  @P0 EXIT ;  /* 0x000000000000094d */ /* 0x001fea0003800000 */
[----:B------:R-:W0:Y:S01]  /*0090*/  LDCU.64 UR4, c[0x0][0x388] ;  /* 0x00007100ff0477ac */ /* 0x000e220008000a00 */
[----:B------:R-:W1:Y:S01]  /*00a0*/  LDCU.64 UR36, c[0x0][0x358] ;  /* 0x00006b00ff2477ac */ /* 0x000e620008000a00 */
[----:B0-----:R-:W-:-:S05]  /*00b0*/  IADD3 R8, P0, PT, R24, UR4, RZ ;  /* 0x0000000418087c10 */ /* 0x001fca000ff1e0ff */
[----:B------:R-:W-:-:S05]  /*00c0*/  IMAD.X R9, RZ, RZ, UR5, P0 ;  /* 0x00000005ff097e24 */ /* 0x000fca00080e06ff */
[----:B-1----:R0:W5:Y:S01]  /*00d0*/  LDG.E.U8 R23, desc[UR36][R8.64] ;  /* 0x0000002408177981 */ /* 0x002162000c1e1100 */
[----:B------:R-:W-:Y:S01]  /*00e0*/  MOV R2, 0x0 ;  /* 0x0000000000027802 */ /* 0x000fe20000000f00 */
[----:B------:R-:W-:Y:S02]  /*00f0*/  HFMA2 R5, -RZ, RZ, 0, 0 ;  /* 0x00000000ff057431 */ /* 0x000fe400000001ff */
[----:B------:R-:W-:Y:S01]  /*0100*/  IMAD.MOV.U32 R4, RZ, RZ, 0x40 ;  /* 0x00000040ff047424 */ /* 0x000fe200078e00ff */
[----:B------:R0:W1:Y:S06]  /*0110*/  LDC.64 R6, c[0x4][R2] ;  /* 0x0100000002067b82 */ /* 0x00006c0000000a00 */
[----:B------:R-:W-:-:S07]  /*0120*/  LEPC R20, `(.L_x_0) ;  /* 0x000000001014794e */ /* 0x000fce0000000000 */
[----:B01---5:R-:W-:Y:S05]  /*0130*/  CALL.ABS.NOINC R6 ;  /* 0x0000000006007343 */ /* 0x023fea0003c00000 */
.L_x_0:
[----:B------:R0:W1:Y:S01]  /*0140*/  LDC.64 R6, c[0x4][R2] ;  /* 0x0100000002067b82 */ /* 0x0000620000000a00 */
[----:B------:R-:W-:Y:S02]  /*0150*/  IMAD.MOV.U32 R18, RZ, RZ, R4 ;  /* 0x000000ffff127224 */ /* 0x000fe400078e0004 */
[----:B------:R-:W-:Y:S02]  /*0160*/  HFMA2 R4, -RZ, RZ, 0, 3.814697265625e-06 ;  /* 0x00000040ff047431 */ /* 0x000fe400000001ff */
[----:B------:R-:W-:Y:S02]  /*0170*/  IMAD.MOV.U32 R19, RZ, RZ, R5 ;  /* 0x000000ffff137224 */ /* 0x000fe400078e0005 */
[----:B------:R-:W-:-:S07]  /*0180*/  IMAD.MOV.U32 R5, RZ, RZ, RZ ;  /* 0x000000ffff057224 */ /* 0x000fce00078e00ff */
[----:B------:R-:W-:-:S07]  /*0190*/  LEPC R20, `(.L_x_1) ;  /* 0x000000001014794e */ /* 0x000fce0000000000 */
[----:B01----:R-:W-:Y:S05]  /*01a0*/  CALL.ABS.NOINC R6 ;  /* 0x0000000006007343 */ /* 0x003fea0003c00000 */
.L_x_1:
[----:B------:R-:W0:Y:S01]  /*01b0*/  LDC.64 R2, c[0x4][R2] ;  /* 0x0100000002027b82 */ /* 0x000e220000000a00 */
[----:B------:R-:W-:Y:S01]  /*01c0*/  IMAD.MOV.U32 R16, RZ, RZ, R4 ;  /* 0x000000ffff107224 */ /* 0x000fe200078e0004 */
[----:B------:R-:W-:Y:S01]  /*01d0*/  MOV R17, R5 ;  /* 0x0000000500117202 */ /* 0x000fe20000000f00 */
[----:B------:R-:W-:Y:S02]  /*01e0*/  IMAD.MOV.U32 R4, RZ, RZ, 0x28 ;  /* 0x00000028ff047424 */ /* 0x000fe400078e00ff */
[----:B------:R-:W-:-:S07]  /*01f0*/  IMAD.MOV.U32 R5, RZ, RZ, RZ ;  /* 0x000000ffff057224 */ /* 0x000fce00078e00ff */
[----:B------:R-:W-:-:S07]  /*0200*/  LEPC R20, `(.L_x_2) ;  /* 0x000000001014794e */ /* 0x000fce0000000000 */
[----:B0-----:R-:W-:Y:S05]  /*0210*/  CALL.ABS.NOINC R2 ;  /* 0x0000000002007343 */ /* 0x001fea0003c00000 */
.L_x_2:
[----:B------:R-:W0:Y:S01]  /*0220*/  LDC.64 R6, c[0x0][0x380] ;  /* 0x0000e000ff067b82 */ /* 0x000e220000000a00 */
[----:B------:R-:W-:Y:S01]  /*0230*/  IMAD R3, R24, 0x310, RZ ;  /* 0x0000031018037824 */ /* 0x000fe200078e02ff */
[----:B------:R-:W-:Y:S01]  /*0240*/  BSSY.RECONVERGENT B0, `(.L_x_3) ;  /* 0x00000f9000007945 */ /* 0x000fe20003800200 */
[----:B------:R-:W-:Y:S01]  /*0250*/  MOV R2, R4 ;  /* 0x0000000400027202 */ /* 0x000fe20000000f00 */
[----:B------:R-:W-:Y:S01]  /*0260*/  IMAD.MOV.U32 R13, RZ, RZ, RZ ;  /* 0x000000ffff0d7224 */ /* 0x000fe200078e00ff */
[----:B------:R-:W-:-:S03]  /*0270*/  MOV R22, R5 ;  /* 0x0000000500167202 */ /* 0x000fc60000000f00 */
[----:B------:R-:W1:Y:S01]  /*0280*/  LDC.64 R8, c[0x0][0x390] ;  /* 0x0000e400ff087b82 */ /* 0x000e620000000a00 */
[----:B0-----:R-:W-:-:S05]  /*0290*/  IADD3 R6, P1, PT, R3, R6, RZ ;  /* 0x0000000603067210 */ /* 0x001fca0007f3e0ff */
[----:B------:R-:W-:Y:S01]  /*02a0*/  IMAD.X R7, RZ, RZ, R7, P1 ;  /* 0x000000ffff077224 */ /* 0x000fe200008e0607 */
[----:B-1----:R-:W-:-:S05]  /*02b0*/  IADD3 R8, P0, PT, R8, 0x10, RZ ;  /* 0x0000001008087810 */ /* 0x002fca0007f1e0ff */
[----:B------:R-:W-:-:S08]  /*02c0*/  IMAD.X R9, RZ, RZ, R9, P0 ;  /* 0x000000ffff097224 */ /* 0x000fd000000e0609 */
.L_x_9:
[----:B------:R-:W0:Y:S01]  /*02d0*/  LDC.64 R14, c[0x0][0x390] ;  /* 0x0000e400ff0e7b82 */ /* 0x000e220000000a00 */
[C---:B------:R-:W-:Y:S01]  /*02e0*/  IMAD R3, R13.reuse, 0x311, RZ ;  /* 0x000003110d037824 */ /* 0x040fe200078e02ff */
[----:B------:R-:W2:Y:S01]  /*02f0*/  LDG.E.U8 R28, desc[UR36][R6.64] ;  /* 0x00000024061c7981 */ /* 0x000ea2000c1e1100 */
[----:B------:R-:W-:-:S03]  /*0300*/  IMAD.WIDE.U32 R4, R13, 0xc44, R8 ;  /* 0x00000c440d047825 */ /* 0x000fc600078e0008 */
[----:B------:R-:W3:Y:S04]  /*0310*/  LDG.E.U8 R30, desc[UR36][R6.64+0x1] ;  /* 0x00000124061e7981 */ /* 0x000ee8000c1e1100 */
[----:B------:R-:W4:Y:S04]  /*0320*/  LDG.E R29, desc[UR36][R4.64+-0xc] ;  /* 0xfffff424041d7981 */ /* 0x000f28000c1e1900 */
[----:B------:R-:W5:Y:S04]  /*0330*/  LDG.E.U8 R32, desc[UR36][R6.64+0x2] ;  /* 0x0000022406207981 */ /* 0x000f68000c1e1100 */
[----:B------:R-:W4:Y:S04]  /*0340*/  LDG.E R31, desc[UR36][R4.64+-0x8] ;  /* 0xfffff824041f7981 */ /* 0x000f28000c1e1900 */
[----:B------:R-:W4:Y:S01]  /*0350*/  LDG.E R10, desc[UR36][R4.64+-0x4] ;  /* 0xfffffc24040a7981 */ /* 0x000f22000c1e1900 */
[----:B0-----:R-:W-:-:S03]  /*0360*/  IMAD.WIDE.U32 R14, R3, 0x4, R14 ;  /* 0x00000004030e7825 */ /* 0x001fc600078e000e */
[----:B------:R-:W4:Y:S04]  /*0370*/  LDG.E.U8 R3, desc[UR36][R6.64+0x3] ;  /* 0x0000032406037981 */ /* 0x000f28000c1e1100 */
[----:B------:R-:W4:Y:S04]  /*0380*/  LDG.E R0, desc[UR36][R14.64] ;  /* 0x000000240e007981 */ /* 0x000f28000c1e1900 */
        /* <DEDUP_REMOVED lines=8> */
[----:B------:R-:W4:Y:S01]  /*0410*/  LDG.E R14, desc[UR36][R4.64+0x10] ;  /* 0x00001024040e7981 */ /* 0x000f22000c1e1900 */
[----:B--2---:R-:W-:-:S02]  /*0420*/  I2FP.F32.U32 R28, R28 ;  /* 0x0000001c001c7245 */ /* 0x004fc40000201000 */
[----:B---3--:R-:W-:Y:S02]  /*0430*/  I2FP.F32.U32 R30, R30 ;  /* 0x0000001e001e7245 */ /* 0x008fe40000201000 */
[----:B-----5:R-:W-:Y:S01]  /*0440*/  I2FP.F32.U32 R32, R32 ;  /* 0x0000002000207245 */ /* 0x020fe20000201000 */
[----:B----4-:R-:W-:Y:S01]  /*0450*/  FFMA R0, R29, R28, R0 ;  /* 0x0000001c1d007223 */ /* 0x010fe20000000000 */
[----:B------:R-:W-:Y:S02]  /*0460*/  I2FP.F32.U32 R28, R3 ;  /* 0x00000003001c7245 */ /* 0x000fe40000201000 */
[----:B------:R-:W2:Y:S01]  /*0470*/  LDG.E.U8 R3, desc[UR36][R6.64+0x9] ;  /* 0x0000092406037981 */ /* 0x000ea2000c1e1100 */
[----:B------:R-:W-:-:S03]  /*0480*/  FFMA R31, R31, R30, R0 ;  /* 0x0000001e1f1f7223 */ /* 0x000fc60000000000 */
[----:B------:R-:W3:Y:S01]  /*0490*/  LDG.E.U8 R0, desc[UR36][R6.64+0x8] ;  /* 0x0000082406007981 */ /* 0x000ee2000c1e1100 */
[----:B------:R-:W-:Y:S01]  /*04a0*/  FFMA R32, R10, R32, R31 ;  /* 0x000000200a207223 */ /* 0x000fe2000000001f */
[----:B------:R-:W-:Y:S02]  /*04b0*/  I2FP.F32.U32 R29, R12 ;  /* 0x0000000c001d7245 */ /* 0x000fe40000201000 */
[----:B------:R-:W4:Y:S01]  /*04c0*/  LDG.E R10, desc[UR36][R4.64+0x14] ;  /* 0x00001424040a7981 */ /* 0x000f22000c1e1900 */
[----:B------:R-:W-:Y:S01]  /*04d0*/  FFMA R28, R11, R28, R32 ;  /* 0x0000001c0b1c7223 */ /* 0x000fe20000000020 */
[----:B------:R-:W-:Y:S02]  /*04e0*/  I2FP.F32.U32 R30, R26 ;  /* 0x0000001a001e7245 */ /* 0x000fe40000201000 */
[----:B------:R-:W5:Y:S01]  /*04f0*/  LDG.E.U8 R11, desc[UR36][R6.64+0xa] ;  /* 0x00000a24060b7981 */ /* 0x000f62000c1e1100 */
[----:B------:R-:W-:-:S03]  /*0500*/  FFMA R28, R27, R29, R28 ;  /* 0x0000001d1b1c7223 */ /* 0x000fc6000000001c */
[----:B------:R-:W5:Y:S01]  /*0510*/  LDG.E R12, desc[UR36][R4.64+0x18] ;  /* 0x00001824040c7981 */ /* 0x000f62000c1e1900 */
[----:B------:R-:W-:-:S03]  /*0520*/  I2FP.F32.U32 R31, R25 ;  /* 0x00000019001f7245 */ /* 0x000fc60000201000 */
[----:B------:R-:W5:Y:S01]  /*0530*/  LDG.E.U8 R26, desc[UR36][R6.64+0xb] ;  /* 0x00000b24061a7981 */ /* 0x000f62000c1e1100 */
[----:B------:R-:W-:-:S03]  /*0540*/  FFMA R29, R21, R30, R28 ;  /* 0x0000001e151d7223 */ /* 0x000fc6000000001c */
[----:B------:R-:W5:Y:S01]  /*0550*/  LDG.E R27, desc[UR36][R4.64+0x1c] ;  /* 0x00001c24041b7981 */ /* 0x000f62000c1e1900 */
[----:B------:R-:W-:-:S03]  /*0560*/  I2FP.F32.U32 R28, R15 ;  /* 0x0000000f001c7245 */ /* 0x000fc60000201000 */
[----:B------:R-:W5:Y:S01]  /*0570*/  LDG.E.U8 R21, desc[UR36][R6.64+0xc] ;  /* 0x00000c2406157981 */ /* 0x000f62000c1e1100 */
[----:B------:R-:W-:-:S03]  /*0580*/  FFMA R29, R20, R31, R29 ;  /* 0x0000001f141d7223 */ /* 0x000fc6000000001d */
[----:B------:R-:W5:Y:S04]  /*0590*/  LDG.E R25, desc[UR36][R4.64+0x20] ;  /* 0x0000202404197981 */ /* 0x000f68000c1e1900 */
[----:B------:R-:W5:Y:S04]  /*05a0*/  LDG.E.U8 R15, desc[UR36][R6.64+0xd] ;  /* 0x00000d24060f7981 */ /* 0x000f68000c1e1100 */
[----:B------:R-:W5:Y:S01]  /*05b0*/  LDG.E R20, desc[UR36][R4.64+0x24] ;  /* 0x0000242404147981 */ /* 0x000f62000c1e1900 */
[----:B------:R-:W-:-:S03]  /*05c0*/  FFMA R33, R14, R28, R29 ;  /* 0x0000001c0e217223 */ /* 0x000fc6000000001d */
[----:B------:R-:W5:Y:S04]  /*05d0*/  LDG.E.U8 R30, desc[UR36][R6.64+0xe] ;  /* 0x00000e24061e7981 */ /* 0x000f68000c1e1100 */
[----:B------:R-:W5:Y:S04]  /*05e0*/  LDG.E R31, desc[UR36][R4.64+0x28] ;  /* 0x00002824041f7981 */ /* 0x000f68000c1e1900 */
[----:B------:R-:W5:Y:S04]  /*05f0*/  LDG.E.U8 R14, desc[UR36][R6.64+0xf] ;  /* 0x00000f24060e7981 */ /* 0x000f68000c1e1100 */
[----:B------:R-:W5:Y:S04]  /*0600*/  LDG.E R29, desc[UR36][R4.64+0x2c] ;  /* 0x00002c24041d7981 */ /* 0x000f68000c1e1900 */
[----:B------:R0:W5:Y:S01]  /*0610*/  LDG.E R28, desc[UR36][R4.64+0x30] ;  /* 0x00003024041c7981 */ /* 0x000162000c1e1900 */
[----:B------:R-:W-:Y:S01]  /*0620*/  BSSY.RECONVERGENT B1, `(.L_x_4) ;  /* 0x000009d000017945 */ /* 0x000fe20003800200 */
[----:B--2---:R-:W-:-:S02]  /*0630*/  I2FP.F32.U32 R3, R3 ;  /* 0x0000000300037245 */ /* 0x004fc40000201000 */
[----:B---3--:R-:W-:-:S05]  /*0640*/  I2FP.F32.U32 R0, R0 ;  /* 0x0000000000007245 */ /* 0x008fca0000201000 */
[----:B----4-:R-:W-:Y:S01]  /*0650*/  FFMA R33, R10, R0, R33 ;  /* 0x000000000a217223 */ /* 0x010fe20000000021 */
[----:B-----5:R-:W-:-:S03]  /*0660*/  I2FP.F32.U32 R11, R11 ;  /* 0x0000000b000b7245 */ /* 0x020fc60000201000 */
[----:B------:R-:W-:Y:S01]  /*0670*/  FFMA R12, R12, R3, R33 ;  /* 0x000000030c0c7223 */ /* 0x000fe20000000021 */
[----:B------:R-:W-:-:S03]  /*0680*/  I2FP.F32.U32 R26, R26 ;  /* 0x0000001a001a7245 */ /* 0x000fc60000201000 */
[----:B------:R-:W-:Y:S01]  /*0690*/  FFMA R12, R27, R11, R12 ;  /* 0x0000000b1b0c7223 */ /* 0x000fe2000000000c */
[----:B------:R-:W-:-:S03]  /*06a0*/  I2FP.F32.U32 R21, R21 ;  /* 0x0000001500157245 */ /* 0x000fc60000201000 */
[----:B------:R-:W-:Y:S01]  /*06b0*/  FFMA R25, R25, R26, R12 ;  /* 0x0000001a19197223 */ /* 0x000fe2000000000c */
[----:B------:R-:W-:-:S03]  /*06c0*/  I2FP.F32.U32 R15, R15 ;  /* 0x0000000f000f7245 */ /* 0x000fc60000201000 */
[----:B------:R-:W-:Y:S01]  /*06d0*/  FFMA R20, R20, R21, R25 ;  /* 0x0000001514147223 */ /* 0x000fe20000000019 */
[----:B------:R-:W-:Y:S02]  /*06e0*/  IADD3 R10, P0, PT, R4, 0x40, RZ ;  /* 0x00000040040a7810 */ /* 0x000fe40007f1e0ff */
[----:B------:R-:W-:Y:S01]  /*06f0*/  I2FP.F32.U32 R30, R30 ;  /* 0x0000001e001e7245 */ /* 0x000fe20000201000 */
[----:B------:R-:W-:Y:S01]  /*0700*/  FFMA R20, R31, R15, R20 ;  /* 0x0000000f1f147223 */ /* 0x000fe20000000014 */
[----:B0-----:R-:W-:Y:S02]  /*0710*/  IADD3 R4, P1, PT, R6, 0x13, RZ ;  /* 0x0000001306047810 */ /* 0x001fe40007f3e0ff */
[----:B------:R-:W-:Y:S01]  /*0720*/  I2FP.F32.U32 R14, R14 ;  /* 0x0000000e000e7245 */ /* 0x000fe20000201000 */
[----:B------:R-:W-:Y:S02]  /*0730*/  HFMA2 R0, -RZ, RZ, 0, 3.814697265625e-06 ;  /* 0x00000040ff007431 */ /* 0x000fe400000001ff */
[----:B------:R-:W-:Y:S01]  /*0740*/  FFMA R29, R29, R30, R20 ;  /* 0x0000001e1d1d7223 */ /* 0x000fe20000000014 */
[----:B------:R-:W-:-:S02]  /*0750*/  IMAD.X R11, RZ, RZ, R5, P0 ;  /* 0x000000ffff0b7224 */ /* 0x000fc400000e0605 */
[----:B------:R-:W-:Y:S02]  /*0760*/  IMAD.X R5, RZ, RZ, R7, P1 ;  /* 0x000000ffff057224 */ /* 0x000fe400008e0607 */
[----:B------:R-:W-:-:S07]  /*0770*/  FFMA R30, R28, R14, R29 ;  /* 0x0000000e1c1e7223 */ /* 0x000fce000000001d */
.L_x_5:
[----:B------:R-:W2:Y:S04]  /*0780*/  LDG.E.U8 R12, desc[UR36][R4.64+-0x3] ;  /* 0xfffffd24040c7981 */ /* 0x000ea8000c1e1100 */
[----:B------:R-:W3:Y:S04]  /*0790*/  LDG.E R3, desc[UR36][R10.64+-0xc] ;  /* 0xfffff4240a037981 */ /* 0x000ee8000c1e1900 */
[----:B------:R-:W4:Y:S04]  /*07a0*/  LDG.E.U8 R21, desc[UR36][R4.64+-0x2] ;  /* 0xfffffe2404157981 */ /* 0x000f28000c1e1100 */
[----:B------:R-:W5:Y:S04]  /*07b0*/  LDG.E R32, desc[UR36][R10.64+-0x8] ;  /* 0xfffff8240a207981 */ /* 0x000f68000c1e1900 */
[----:B------:R-:W5:Y:S04]  /*07c0*/  LDG.E.U8 R28, desc[UR36][R4.64+-0x1] ;  /* 0xffffff24041c7981 */ /* 0x000f68000c1e1100 */
[----:B------:R-:W5:Y:S04]  /*07d0*/  LDG.E R29, desc[UR36][R10.64+-0x4] ;  /* 0xfffffc240a1d7981 */ /* 0x000f68000c1e1900 */
[----:B------:R-:W5:Y:S04]  /*07e0*/  LDG.E.U8 R14, desc[UR36][R4.64] ;  /* 0x00000024040e7981 */ /* 0x000f68000c1e1100 */
[----:B------:R-:W5:Y:S04]  /*07f0*/  LDG.E R25, desc[UR36][R10.64] ;  /* 0x000000240a197981 */ /* 0x000f68000c1e1900 */
[----:B------:R-:W5:Y:S04]  /*0800*/  LDG.E.U8 R26, desc[UR36][R4.64+0x1] ;  /* 0x00000124041a7981 */ /* 0x000f68000c1e1100 */
[----:B------:R-:W5:Y:S04]  /*0810*/  LDG.E R15, desc[UR36][R10.64+0x4] ;  /* 0x000004240a0f7981 */ /* 0x000f68000c1e1900 */
[----:B------:R-:W5:Y:S04]  /*0820*/  LDG.E.U8 R20, desc[UR36][R4.64+0x2] ;  /* 0x0000022404147981 */ /* 0x000f68000c1e1100 */
[----:B------:R-:W5:Y:S01]  /*0830*/  LDG.E R27, desc[UR36][R10.64+0x8] ;  /* 0x000008240a1b7981 */ /* 0x000f62000c1e1900 */
[----:B--2---:R-:W-:-:S05]  /*0840*/  I2FP.F32.U32 R12, R12 ;  /* 0x0000000c000c7245 */ /* 0x004fca0000201000 */
[----:B---3--:R-:W-:Y:S02]  /*0850*/  FFMA R3, R3, R12, R30 ;  /* 0x0000000c03037223 */ /* 0x008fe4000000001e */
[----:B------:R-:W2:Y:S01]  /*0860*/  LDG.E R30, desc[UR36][R10.64+0xc] ;  /* 0x00000c240a1e7981 */ /* 0x000ea2000c1e1900 */
[----:B----4-:R-:W-:-:S03]  /*0870*/  I2FP.F32.U32 R12, R21 ;  /* 0x00000015000c7245 */ /* 0x010fc60000201000 */
[----:B------:R-:W3:Y:S02]  /*0880*/  LDG.E.U8 R21, desc[UR36][R4.64+0x3] ;  /* 0x0000032404157981 */ /* 0x000ee4000c1e1100 */
[----:B-----5:R-:W-:Y:S02]  /*0890*/  FFMA R32, R32, R12, R3 ;  /* 0x0000000c20207223 */ /* 0x020fe40000000003 */
[----:B------:R-:W4:Y:S04]  /*08a0*/  LDG.E.U8 R12, desc[UR36][R4.64+0x4] ;  /* 0x00000424040c7981 */ /* 0x000f28000c1e1100 */
[----:B------:R-:W5:Y:S01]  /*08b0*/  LDG.E R3, desc[UR36][R10.64+0x10] ;  /* 0x000010240a037981 */ /* 0x000f62000c1e1900 */
[----:B------:R-:W-:-:S05]  /*08c0*/  I2FP.F32.U32 R28, R28 ;  /* 0x0000001c001c7245 */ /* 0x000fca0000201000 */
[----:B------:R-:W-:Y:S01]  /*08d0*/  FFMA R28, R29, R28, R32 ;  /* 0x0000001c1d1c7223 */ /* 0x000fe20000000020 */
[----:B------:R-:W-:Y:S02]  /*08e0*/  I2FP.F32.U32 R29, R14 ;  /* 0x0000000e001d7245 */ /* 0x000fe40000201000 */
[----:B------:R-:W5:Y:S03]  /*08f0*/  LDG.E.U8 R14, desc[UR36][R4.64+0x5] ;  /* 0x00000524040e7981 */ /* 0x000f66000c1e1100 */
[----:B------:R-:W-:Y:S01]  /*0900*/  FFMA R28, R25, R29, R28 ;  /* 0x0000001d191c7223 */ /* 0x000fe2000000001c */
[----:B------:R-:W-:Y:S01]  /*0910*/  I2FP.F32.U32 R29, R26 ;  /* 0x0000001a001d7245 */ /* 0x000fe20000201000 */
[----:B------:R-:W5:Y:S04]  /*0920*/  LDG.E R25, desc[UR36][R10.64+0x14] ;  /* 0x000014240a197981 */ /* 0x000f68000c1e1900 */
[----:B------:R-:W5:Y:S01]  /*0930*/  LDG.E.U8 R26, desc[UR36][R4.64+0x6] ;  /* 0x00000624041a7981 */ /* 0x000f62000c1e1100 */
[----:B------:R-:W-:Y:S01]  /*0940*/  FFMA R28, R15, R29, R28 ;  /* 0x0000001d0f1c7223 */ /* 0x000fe2000000001c */
[----:B------:R-:W-:-:S02]  /*0950*/  I2FP.F32.U32 R29, R20 ;  /* 0x00000014001d7245 */ /* 0x000fc40000201000 */
[----:B------:R-:W5:Y:S04]  /*0960*/  LDG.E R15, desc[UR36][R10.64+0x18] ;  /* 0x000018240a0f7981 */ /* 0x000f68000c1e1900 */
[----:B------:R-:W5:Y:S01]  /*0970*/  LDG.E.U8 R20, desc[UR36][R4.64+0x7] ;  /* 0x0000072404147981 */ /* 0x000f62000c1e1100 */
[----:B------:R-:W-:-:S03]  /*0980*/  FFMA R29, R27, R29, R28 ;  /* 0x0000001d1b1d7223 */ /* 0x000fc6000000001c */
[----:B------:R-:W5:Y:S01]  /*0990*/  LDG.E R27, desc[UR36][R10.64+0x1c] ;  /* 0x00001c240a1b7981 */ /* 0x000f62000c1e1900 */
[----:B---3--:R-:W-:-:S03]  /*09a0*/  I2FP.F32.U32 R28, R21 ;  /* 0x00000015001c7245 */ /* 0x008fc60000201000 */
[----:B------:R-:W3:Y:S02]  /*09b0*/  LDG.E.U8 R21, desc[UR36][R4.64+0x8] ;  /* 0x0000082404157981 */ /* 0x000ee4000c1e1100 */
[----:B--2---:R-:W-:Y:S02]  /*09c0*/  FFMA R30, R30, R28, R29 ;  /* 0x0000001c1e1e7223 */ /* 0x004fe4000000001d */
[----:B------:R-:W2:Y:S01]  /*09d0*/  LDG.E R28, desc[UR36][R10.64+0x20] ;  /* 0x000020240a1c7981 */ /* 0x000ea2000c1e1900 */
[----:B----4-:R-:W-:-:S03]  /*09e0*/  I2FP.F32.U32 R12, R12 ;  /* 0x0000000c000c7245 */ /* 0x010fc60000201000 */
[----:B------:R-:W4:Y:S02]  /*09f0*/  LDG.E.U8 R29, desc[UR36][R4.64+0x9] ;  /* 0x00000924041d7981 */ /* 0x000f24000c1e1100 */
[----:B-----5:R-:W-:Y:S02]  /*0a00*/  FFMA R32, R3, R12, R30 ;  /* 0x0000000c03207223 */ /* 0x020fe4000000001e */
[----:B------:R-:W5:Y:S04]  /*0a10*/  LDG.E R30, desc[UR36][R10.64+0x24] ;  /* 0x000024240a1e7981 */ /* 0x000f68000c1e1900 */
[----:B------:R-:W5:Y:S04]  /*0a20*/  LDG.E.U8 R12, desc[UR36][R4.64+0xa] ;  /* 0x00000a24040c7981 */ /* 0x000f68000c1e1100 */
[----:B------:R-:W5:Y:S01]  /*0a30*/  LDG.E R3, desc[UR36][R10.64+0x28] ;  /* 0x000028240a037981 */ /* 0x000f62000c1e1900 */
[----:B------:R-:W-:-:S02]  /*0a40*/  I2FP.F32.U32 R14, R14 ;  /* 0x0000000e000e7245 */ /* 0x000fc40000201000 */
[----:B------:R-:W-:-:S03]  /*0a50*/  I2FP.F32.U32 R26, R26 ;  /* 0x0000001a001a7245 */ /* 0x000fc60000201000 */
[----:B------:R-:W-:Y:S02]  /*0a60*/  FFMA R32, R25, R14, R32 ;  /* 0x0000000e19207223 */ /* 0x000fe40000000020 */
[----:B------:R-:W5:Y:S02]  /*0a70*/  LDG.E.U8 R14, desc[UR36][R4.64+0xb] ;  /* 0x00000b24040e7981 */ /* 0x000f64000c1e1100 */
[----:B------:R-:W-:Y:S01]  /*0a80*/  FFMA R26, R15, R26, R32 ;  /* 0x0000001a0f1a7223 */ /* 0x000fe20000000020 */
[----:B------:R-:W-:Y:S01]  /*0a90*/  I2FP.F32.U32 R25, R20 ;  /* 0x0000001400197245 */ /* 0x000fe20000201000 */
        /* <DEDUP_REMOVED lines=11> */
[----:B------:R-:W5:Y:S01]  /*0b50*/  LDG.E R28, desc[UR36][R10.64+0x38] ;  /* 0x000038240a1c7981 */ /* 0x000f62000c1e1900 */
[----:B------:R-:W-:-:S03]  /*0b60*/  I2FP.F32.U32 R12, R12 ;  /* 0x0000000c000c7245 */ /* 0x000fc60000201000 */
[----:B------:R-:W5:Y:S02]  /*0b70*/  LDG.E.U8 R29, desc[UR36][R4.64+0xf] ;  /* 0x00000f24041d7981 */ /* 0x000f64000c1e1100 */
[----:B------:R-:W-:Y:S02]  /*0b80*/  FFMA R32, R3, R12, R30 ;  /* 0x0000000c03207223 */ /* 0x000fe4000000001e */
[----:B------:R-:W5:Y:S04]  /*0b90*/  LDG.E R31, desc[UR36][R10.64+0x50] ;  /* 0x000050240a1f7981 */ /* 0x000f68000c1e1900 */
[----:B------:R-:W5:Y:S04]  /*0ba0*/  LDG.E R30, desc[UR36][R10.64+0x3c] ;  /* 0x00003c240a1e7981 */ /* 0x000f68000c1e1900 */
[----:B------:R-:W5:Y:S04]  /*0bb0*/  LDG.E.U8 R12, desc[UR36][R4.64+0x10] ;  /* 0x00001024040c7981 */ /* 0x000f68000c1e1100 */
[----:B------:R-:W5:Y:S01]  /*0bc0*/  LDG.E R3, desc[UR36][R10.64+0x40] ;  /* 0x000040240a037981 */ /* 0x000f62000c1e1900 */
[----:B------:R-:W-:-:S02]  /*0bd0*/  I2FP.F32.U32 R14, R14 ;  /* 0x0000000e000e7245 */ /* 0x000fc40000201000 */
[----:B------:R-:W-:-:S03]  /*0be0*/  I2FP.F32.U32 R20, R20 ;  /* 0x0000001400147245 */ /* 0x000fc60000201000 */
[----:B------:R-:W-:-:S04]  /*0bf0*/  FFMA R14, R15, R14, R32 ;  /* 0x0000000e0f0e7223 */ /* 0x000fc80000000020 */
[----:B------:R-:W-:Y:S02]  /*0c00*/  FFMA R14, R25, R20, R14 ;  /* 0x00000014190e7223 */ /* 0x000fe4000000000e */
[----:B------:R-:W5:Y:S04]  /*0c10*/  LDG.E.U8 R20, desc[UR36][R4.64+0x11] ;  /* 0x0000112404147981 */ /* 0x000f68000c1e1100 */
[----:B------:R-:W5:Y:S01]  /*0c20*/  LDG.E R25, desc[UR36][R10.64+0x44] ;  /* 0x000044240a197981 */ /* 0x000f62000c1e1900 */
[----:B---3--:R-:W-:-:S05]  /*0c30*/  I2FP.F32.U32 R21, R21 ;  /* 0x0000001500157245 */ /* 0x008fca0000201000 */
[----:B--2---:R-:W-:Y:S02]  /*0c40*/  FFMA R15, R27, R21, R14 ;  /* 0x000000151b0f7223 */ /* 0x004fe4000000000e */
[----:B------:R-:W2:Y:S01]  /*0c50*/  LDG.E.U8 R21, desc[UR36][R4.64+0x12] ;  /* 0x0000122404157981 */ /* 0x000ea2000c1e1100 */
[----:B----4-:R-:W-:-:S03]  /*0c60*/  I2FP.F32.U32 R14, R26 ;  /* 0x0000001a000e7245 */ /* 0x010fc60000201000 */
[----:B------:R-:W3:Y:S04]  /*0c70*/  LDG.E.U8 R26, desc[UR36][R4.64+0x13] ;  /* 0x00001324041a7981 */ /* 0x000ee8000c1e1100 */
[----:B------:R-:W4:Y:S01]  /*0c80*/  LDG.E R27, desc[UR36][R10.64+0x48] ;  /* 0x000048240a1b7981 */ /* 0x000f22000c1e1900 */
[----:B-----5:R-:W-:Y:S01]  /*0c90*/  FFMA R15, R28, R14, R15 ;  /* 0x0000000e1c0f7223 */ /* 0x020fe2000000000f */
[----:B------:R-:W-:Y:S02]  /*0ca0*/  I2FP.F32.U32 R14, R29 ;  /* 0x0000001d000e7245 */ /* 0x000fe40000201000 */
[----:B------:R-:W5:Y:S04]  /*0cb0*/  LDG.E R28, desc[UR36][R10.64+0x4c] ;  /* 0x00004c240a1c7981 */ /* 0x000f68000c1e1900 */
[----:B------:R-:W5:Y:S01]  /*0cc0*/  LDG.E.U8 R29, desc[UR36][R4.64+0x14] ;  /* 0x00001424041d7981 */ /* 0x000f62000c1e1100 */
[----:B------:R-:W-:-:S03]  /*0cd0*/  FFMA R14, R30, R14, R15 ;  /* 0x0000000e1e0e7223 */ /* 0x000fc6000000000f */
[----:B------:R-:W5:Y:S01]  /*0ce0*/  LDG.E.U8 R30, desc[UR36][R4.64+0x15] ;  /* 0x00001524041e7981 */ /* 0x000f62000c1e1100 */
[----:B------:R-:W-:-:S03]  /*0cf0*/  I2FP.F32.U32 R12, R12 ;  /* 0x0000000c000c7245 */ /* 0x000fc60000201000 */
[----:B------:R-:W5:Y:S02]  /*0d00*/  LDG.E R15, desc[UR36][R10.64+0x54] ;  /* 0x000054240a0f7981 */ /* 0x000f64000c1e1900 */
[----:B------:R-:W-:Y:S02]  /*0d10*/  FFMA R12, R3, R12, R14 ;  /* 0x0000000c030c7223 */ /* 0x000fe4000000000e */
[----:B------:R-:W5:Y:S04]  /*0d20*/  LDG.E.U8 R14, desc[UR36][R4.64+0x16] ;  /* 0x00001624040e7981 */ /* 0x000f68000c1e1100 */
[----:B------:R-:W5:Y:S01]  /*0d30*/  LDG.E R3, desc[UR36][R10.64+0x58] ;  /* 0x000058240a037981 */ /* 0x000f62000c1e1900 */
[----:B------:R-:W-:-:S05]  /*0d40*/  I2FP.F32.U32 R20, R20 ;  /* 0x0000001400147245 */ /* 0x000fca0000201000 */
[----:B------:R-:W-:Y:S02]  /*0d50*/  FFMA R12, R25, R20, R12 ;  /* 0x00000014190c7223 */ /* 0x000fe4000000000c */
[----:B------:R-:W5:Y:S04]  /*0d60*/  LDG.E R20, desc[UR36][R10.64+0x5c] ;  /* 0x00005c240a147981 */ /* 0x000f68000c1e1900 */
[----:B------:R-:W5:Y:S01]  /*0d70*/  LDG.E R25, desc[UR36][R10.64+0x60] ;  /* 0x000060240a197981 */ /* 0x000f62000c1e1900 */
[----:B--2---:R-:W-:Y:S02]  /*0d80*/  I2FP.F32.U32 R21, R21 ;  /* 0x0000001500157245 */ /* 0x004fe40000201000 */
[----:B---3--:R-:W-:-:S03]  /*0d90*/  I2FP.F32.U32 R26, R26 ;  /* 0x0000001a001a7245 */ /* 0x008fc60000201000 */
[----:B----4-:R-:W-:Y:S02]  /*0da0*/  FFMA R21, R27, R21, R12 ;  /* 0x000000151b157223 */ /* 0x010fe4000000000c */
[----:B------:R-:W2:Y:S02]  /*0db0*/  LDG.E.U8 R12, desc[UR36][R4.64+0x17] ;  /* 0x00001724040c7981 */ /* 0x000ea4000c1e1100 */
[----:B-----5:R-:W-:Y:S02]  /*0dc0*/  FFMA R26, R28, R26, R21 ;  /* 0x0000001a1c1a7223 */ /* 0x020fe40000000015 */
[----:B------:R-:W3:Y:S01]  /*0dd0*/  LDG.E.U8 R21, desc[UR36][R4.64+0x18] ;  /* 0x0000182404157981 */ /* 0x000ee2000c1e1100 */
[----:B------:R-:W-:-:S03]  /*0de0*/  I2FP.F32.U32 R29, R29 ;  /* 0x0000001d001d7245 */ /* 0x000fc60000201000 */
[----:B------:R-:W4:Y:S02]  /*0df0*/  LDG.E.U8 R27, desc[UR36][R4.64+0x1a] ;  /* 0x00001a24041b7981 */ /* 0x000f24000c1e1100 */
[----:B------:R-:W-:Y:S01]  /*0e00*/  FFMA R32, R31, R29, R26 ;  /* 0x0000001d1f207223 */ /* 0x000fe2000000001a */
[----:B------:R-:W-:Y:S01]  /*0e10*/  I2FP.F32.U32 R30, R30 ;  /* 0x0000001e001e7245 */ /* 0x000fe20000201000 */
[----:B------:R-:W5:Y:S04]  /*0e20*/  LDG.E.U8 R26, desc[UR36][R4.64+0x19] ;  /* 0x00001924041a7981 */ /* 0x000f68000c1e1100 */
[----:B------:R-:W4:Y:S01]  /*0e30*/  LDG.E R28, desc[UR36][R10.64+0x64] ;  /* 0x000064240a1c7981 */ /* 0x000f22000c1e1900 */
[----:B------:R-:W-:Y:S01]  /*0e40*/  FFMA R30, R15, R30, R32 ;  /* 0x0000001e0f1e7223 */ /* 0x000fe20000000020 */
[----:B------:R-:W-:-:S02]  /*0e50*/  I2FP.F32.U32 R29, R14 ;  /* 0x0000000e001d7245 */ /* 0x000fc40000201000 */
[----:B------:R-:W4:Y:S04]  /*0e60*/  LDG.E.U8 R14, desc[UR36][R4.64+0x1b] ;  /* 0x00001b24040e7981 */ /* 0x000f28000c1e1100 */
[----:B------:R-:W4:Y:S01]  /*0e70*/  LDG.E R15, desc[UR36][R10.64+0x68] ;  /* 0x000068240a0f7981 */ /* 0x000f22000c1e1900 */
[----:B------:R-:W-:-:S03]  /*0e80*/  FFMA R31, R3, R29, R30 ;  /* 0x0000001d031f7223 */ /* 0x000fc6000000001e */
[----:B------:R0:W4:Y:S04]  /*0e90*/  LDG.E.U8 R29, desc[UR36][R4.64+0x1c] ;  /* 0x00001c24041d7981 */ /* 0x000128000c1e1100 */
[----:B------:R-:W4:Y:S04]  /*0ea0*/  LDG.E R3, desc[UR36][R10.64+0x6c] ;  /* 0x00006c240a037981 */ /* 0x000f28000c1e1900 */
[----:B------:R1:W4:Y:S01]  /*0eb0*/  LDG.E R30, desc[UR36][R10.64+0x70] ;  /* 0x000070240a1e7981 */ /* 0x000322000c1e1900 */
[----:B------:R-:W-:-:S05]  /*0ec0*/  VIADD R0, R0, 0x80 ;  /* 0x0000008000007836 */ /* 0x000fca0000000000 */
[----:B------:R-:W-:Y:S02]  /*0ed0*/  ISETP.NE.AND P0, PT, R0, 0xc40, PT ;  /* 0x00000c400000780c */ /* 0x000fe40003f05270 */
[----:B0-----:R-:W-:Y:S02]  /*0ee0*/  IADD3 R4, P2, PT, R4, 0x20, RZ ;  /* 0x0000002004047810 */ /* 0x001fe40007f5e0ff */
[----:B-1----:R-:W-:-:S03]  /*0ef0*/  IADD3 R10, P1, PT, R10, 0x80, RZ ;  /* 0x000000800a0a7810 */ /* 0x002fc60007f3e0ff */
[----:B------:R-:W-:Y:S01]  /*0f00*/  IMAD.X R5, RZ, RZ, R5, P2 ;  /* 0x000000ffff057224 */ /* 0x000fe200010e0605 */
[----:B------:R-:W-:Y:S02]  /*0f10*/  IADD3.X R11, PT, PT, RZ, R11, RZ, P1, !PT ;  /* 0x0000000bff0b7210 */ /* 0x000fe40000ffe4ff */
[----:B--2---:R-:W-:Y:S02]  /*0f20*/  I2FP.F32.U32 R12, R12 ;  /* 0x0000000c000c7245 */ /* 0x004fe40000201000 */
[----:B---3--:R-:W-:-:S03]  /*0f30*/  I2FP.F32.U32 R21, R21 ;  /* 0x0000001500157245 */ /* 0x008fc60000201000 */
[----:B------:R-:W-:-:S04]  /*0f40*/  FFMA R12, R20, R12, R31 ;  /* 0x0000000c140c7223 */ /* 0x000fc8000000001f */
[----:B------:R-:W-:Y:S01]  /*0f50*/  FFMA R21, R25, R21, R12 ;  /* 0x0000001519157223 */ /* 0x000fe2000000000c */
[----:B-----5:R-:W-:Y:S02]  /*0f60*/  I2FP.F32.U32 R26, R26 ;  /* 0x0000001a001a7245 */ /* 0x020fe40000201000 */
[----:B----4-:R-:W-:-:S03]  /*0f70*/  I2FP.F32.U32 R27, R27 ;  /* 0x0000001b001b7245 */ /* 0x010fc60000201000 */
[----:B------:R-:W-:Y:S01]  /*0f80*/  FFMA R26, R28, R26, R21 ;  /* 0x0000001a1c1a7223 */ /* 0x000fe20000000015 */
[----:B------:R-:W-:-:S03]  /*0f90*/  I2FP.F32.U32 R14, R14 ;  /* 0x0000000e000e7245 */ /* 0x000fc60000201000 */
[----:B------:R-:W-:Y:S01]  /*0fa0*/  FFMA R26, R15, R27, R26 ;  /* 0x0000001b0f1a7223 */ /* 0x000fe2000000001a */
[----:B------:R-:W-:-:S03]  /*0fb0*/  I2FP.F32.U32 R29, R29 ;  /* 0x0000001d001d7245 */ /* 0x000fc60000201000 */
[----:B------:R-:W-:-:S04]  /*0fc0*/  FFMA R3, R3, R14, R26 ;  /* 0x0000000e03037223 */ /* 0x000fc8000000001a */
[----:B------:R-:W-:Y:S01]  /*0fd0*/  FFMA R30, R30, R29, R3 ;  /* 0x0000001d1e1e7223 */ /* 0x000fe20000000003 */
[----:B------:R-:W-:Y:S06]  /*0fe0*/  @P0 BRA `(.L_x_5) ;  /* 0xfffffff400e40947 */ /* 0x000fec000383ffff */
[----:B------:R-:W-:Y:S05]  /*0ff0*/  BSYNC.RECONVERGENT B1 ;  /* 0x0000000000017941 */ /* 0x000fea0003800200 */
.L_x_4:
[----:B------:R-:W-:Y:S01]  /*1000*/  IMAD.MOV.U32 R3, RZ, RZ, 0x3bbb989d ;  /* 0x3bbb989dff037424 */ /* 0x000fe200078e00ff */
[----:B------:R-:W-:Y:S01]  /*1010*/  MOV R5, 0x437c0000 ;  /* 0x437c000000057802 */ /* 0x000fe20000000f00 */
[----:B------:R-:W-:Y:S02]  /*1020*/  BSSY.RECONVERGENT B1, `(.L_x_6) ;  /* 0x0000015000017945 */ /* 0x000fe40003800200 */
[----:B------:R-:W-:-:S04]  /*1030*/  FFMA.SAT R0, R30, -R3, 0.5 ;  /* 0x3f0000001e007423 */ /* 0x000fc80000002803 */
[----:B------:R-:W-:-:S04]  /*1040*/  FFMA.RM R0, R0, R5, 12582913 ;  /* 0x4b40000100007423 */ /* 0x000fc80000004005 */
[C---:B------:R-:W-:Y:S01]  /*1050*/  FADD R3, R0.reuse, -12583039 ;  /* 0xcb40007f00037421 */ /* 0x040fe20000000000 */
[----:B------:R-:W-:-:S03]  /*1060*/  IMAD.SHL.U32 R0, R0, 0x800000, RZ ;  /* 0x0080000000007824 */ /* 0x000fc600078e00ff */
[----:B------:R-:W-:-:S04]  /*1070*/  FFMA R3, R30, -1.4426950216293334961, -R3 ;  /* 0xbfb8aa3b1e037823 */ /* 0x000fc80000000803 */
[----:B------:R-:W-:-:S06]  /*1080*/  FFMA R3, R30, -1.925963033500011079e-08, R3 ;  /* 0xb2a570601e037823 */ /* 0x000fcc0000000003 */
[----:B------:R-:W0:Y:S02]  /*1090*/  MUFU.EX2 R3, R3 ;  /* 0x0000000300037308 */ /* 0x000e240000000800 */
[----:B0-----:R-:W-:-:S04]  /*10a0*/  FFMA R4, R0, R3, 1 ;  /* 0x3f80000000047423 */ /* 0x001fc80000000003 */
[----:B------:R-:W-:-:S05]  /*10b0*/  VIADD R0, R4, 0x1800000 ;  /* 0x0180000004007836 */ /* 0x000fca0000000000 */
[----:B------:R-:W-:-:S04]  /*10c0*/  LOP3.LUT R0, R0, 0x7f800000, RZ, 0xc0, !PT ;  /* 0x7f80000000007812 */ /* 0x000fc800078ec0ff */
[----:B------:R-:W-:-:S13]  /*10d0*/  ISETP.GT.U32.AND P0, PT, R0, 0x1ffffff, PT ;  /* 0x01ffffff0000780c */ /* 0x000fda0003f04070 */
[----:B------:R-:W-:Y:S05]  /*10e0*/  @P0 BRA `(.L_x_7) ;  /* 0x0000000000100947 */ /* 0x000fea0003800000 */
[----:B------:R-:W-:Y:S02]  /*10f0*/  MOV R0, R4 ;  /* 0x0000000400007202 */ /* 0x000fe40000000f00 */
[----:B------:R-:W-:-:S07]  /*1100*/  MOV R10, 0x1120 ;  /* 0x00001120000a7802 */ /* 0x000fce0000000f00 */
[----:B------:R-:W-:Y:S05]  /*1110*/  CALL.REL.NOINC `($__internal_0_$__cuda_sm20_rcp_rn_f32_slowpath) ;  /* 0x0000001000b47944 */ /* 0x000fea0003c00000 */
[----:B------:R-:W-:Y:S05]  /*1120*/  BRA `(.L_x_8) ;  /* 0x0000000000107947 */ /* 0x000fea0003800000 */
.L_x_7:
[----:B------:R-:W0:Y:S02]  /*1130*/  MUFU.RCP R3, R4 ;  /* 0x0000000400037308 */ /* 0x000e240000001000 */
[----:B0-----:R-:W-:-:S04]  /*1140*/  FFMA R0, R4, R3, -1 ;  /* 0xbf80000004007423 */ /* 0x001fc80000000003 */
[----:B------:R-:W-:-:S04]  /*1150*/  FADD.FTZ R0, -R0, -RZ ;  /* 0x800000ff00007221 */ /* 0x000fc80000010100 */
[----:B------:R-:W-:-:S07]  /*1160*/  FFMA R3, R3, R0, R3 ;  /* 0x0000000003037223 */ /* 0x000fce0000000003 */
.L_x_8:
[----:B------:R-:W-:Y:S05]  /*1170*/  BSYNC.RECONVERGENT B1 ;  /* 0x0000000000017941 */ /* 0x000fea0003800200 */
.L_x_6:
[----:B------:R-:W-:-:S04]  /*1180*/  IMAD.WIDE.U32 R4, R13, 0x4, R18 ;  /* 0x000000040d047825 */ /* 0x000fc800078e0012 */
[----:B------:R-:W-:Y:S01]  /*1190*/  VIADD R13, R13, 0x1 ;  /* 0x000000010d0d7836 */ /* 0x000fe20000000000 */
[----:B------:R0:W-:Y:S04]  /*11a0*/  ST.E desc[UR36][R4.64], R3 ;  /* 0x0000000304007985 */ /* 0x0001e8000c101924 */
[----:B------:R-:W-:-:S13]  /*11b0*/  ISETP.NE.AND P0, PT, R13, 0x10, PT ;  /* 0x000000100d00780c */ /* 0x000fda0003f05270 */
[----:B0-----:R-:W-:Y:S05]  /*11c0*/  @P0 BRA `(.L_x_9) ;  /* 0xfffffff000400947 */ /* 0x001fea000383ffff */
[----:B------:R-:W-:Y:S05]  /*11d0*/  BSYNC.RECONVERGENT B0 ;  /* 0x0000000000007941 */ /* 0x000fea0003800200 */
.L_x_3:
[----:B------:R-:W0:Y:S01]  /*11e0*/  LDCU.64 UR4, c[0x0][0x390] ;  /* 0x00007200ff0477ac */ /* 0x000e220008000a00 */
[----:B------:R-:W-:Y:S01]  /*11f0*/  BSSY.RECONVERGENT B0, `(.L_x_10) ;  /* 0x000005b000007945 */ /* 0x000fe20003800200 */
[----:B------:R-:W-:Y:S01]  /*1200*/  IMAD.MOV.U32 R6, RZ, RZ, RZ ;  /* 0x000000ffff067224 */ /* 0x000fe200078e00ff */
[----:B------:R-:W-:Y:S01]  /*1210*/  MOV R8, R16 ;  /* 0x0000001000087202 */ /* 0x000fe20000000f00 */
[----:B------:R-:W-:Y:S01]  /*1220*/  IMAD.MOV.U32 R9, RZ, RZ, R17 ;  /* 0x000000ffff097224 */ /* 0x000fe200078e0011 */
[----:B0-----:R-:W-:-:S04]  /*1230*/  UIADD3 UR4, UP0, UPT, UR4, 0xc480, URZ ;  /* 0x0000c48004047890 */ /* 0x001fc8000ff1e0ff */
[----:B------:R-:W-:Y:S02]  /*1240*/  UIADD3.X UR5, UPT, UPT, URZ, UR5, URZ, UP0, !UPT ;  /* 0x00000005ff057290 */ /* 0x000fe400087fe4ff */
[----:B------:R-:W-:-:S04]  /*1250*/  IMAD.U32 R4, RZ, RZ, UR4 ;  /* 0x00000004ff047e24 */ /* 0x000fc8000f8e00ff */
[----:B------:R-:W-:-:S07]  /*1260*/  MOV R5, UR5 ;  /* 0x0000000500057c02 */ /* 0x000fce0008000f00 */
.L_x_14:
[----:B------:R-:W2:Y:S04]  /*1270*/  LD.E R7, desc[UR36][R18.64] ;  /* 0x0000002412077980 */ /* 0x000ea8000c101900 */
[----:B------:R-:W2:Y:S04]  /*1280*/  LDG.E R0, desc[UR36][R4.64+-0x40] ;  /* 0xffffc02404007981 */ /* 0x000ea8000c1e1900 */
[----:B0-----:R-:W2:Y:S04]  /*1290*/  LDG.E R3, desc[UR36][R4.64+-0x3c] ;  /* 0xffffc42404037981 */ /* 0x001ea8000c1e1900 */
[----:B------:R-:W3:Y:S04]  /*12a0*/  LD.E R33, desc[UR36][R18.64+0x4] ;  /* 0x0000042412217980 */ /* 0x000ee8000c101900 */
[----:B------:R-:W3:Y:S04]  /*12b0*/  LDG.E R31, desc[UR36][R4.64+-0x38] ;  /* 0xffffc824041f7981 */ /* 0x000ee8000c1e1900 */
[----:B------:R-:W4:Y:S04]  /*12c0*/  LD.E R21, desc[UR36][R18.64+0x8] ;  /* 0x0000082412157980 */ /* 0x000f28000c101900 */
[----:B------:R-:W4:Y:S04]  /*12d0*/  LDG.E R26, desc[UR36][R4.64+-0x34] ;  /* 0xffffcc24041a7981 */ /* 0x000f28000c1e1900 */
[----:B------:R-:W5:Y:S04]  /*12e0*/  LD.E R29, desc[UR36][R18.64+0xc] ;  /* 0x00000c24121d7980 */ /* 0x000f68000c101900 */
[----:B------:R-:W5:Y:S04]  /*12f0*/  LDG.E R32, desc[UR36][R4.64+-0x30] ;  /* 0xffffd02404207981 */ /* 0x000f68000c1e1900 */
        /* <DEDUP_REMOVED lines=11> */
[----:B------:R-:W5:Y:S01]  /*13b0*/  LD.E R34, desc[UR36][R18.64+0x38] ;  /* 0x0000382412227980 */ /* 0x000f62000c101900 */
[----:B--2---:R-:W-:-:S03]  /*13c0*/  FFMA R0, R3, R7, R0 ;  /* 0x0000000703007223 */ /* 0x004fc60000000000 */
[----:B------:R-:W2:Y:S04]  /*13d0*/  LDG.E R7, desc[UR36][R4.64+-0x18] ;  /* 0xffffe82404077981 */ /* 0x000ea8000c1e1900 */
[----:B------:R-:W2:Y:S01]  /*13e0*/  LD.E R3, desc[UR36][R18.64+0x28] ;  /* 0x0000282412037980 */ /* 0x000ea2000c101900 */
[----:B---3--:R-:W-:-:S03]  /*13f0*/  FFMA R31, R31, R33, R0 ;  /* 0x000000211f1f7223 */ /* 0x008fc60000000000 */
[----:B------:R-:W3:Y:S01]  /*1400*/  LDG.E R0, desc[UR36][R4.64+-0x14] ;  /* 0xffffec2404007981 */ /* 0x000ee2000c1e1900 */
[----:B----4-:R-:W-:-:S03]  /*1410*/  FFMA R31, R26, R21, R31 ;  /* 0x000000151a1f7223 */ /* 0x010fc6000000001f */
[----:B------:R-:W4:Y:S04]  /*1420*/  LD.E R26, desc[UR36][R18.64+0x2c] ;  /* 0x00002c24121a7980 */ /* 0x000f28000c101900 */
[----:B------:R-:W4:Y:S01]  /*1430*/  LDG.E R21, desc[UR36][R4.64+-0x10] ;  /* 0xfffff02404157981 */ /* 0x000f22000c1e1900 */
[----:B-----5:R-:W-:-:S03]  /*1440*/  FFMA R31, R32, R29, R31 ;  /* 0x0000001d201f7223 */ /* 0x020fc6000000001f */
[----:B------:R-:W5:Y:S04]  /*1450*/  LD.E R29, desc[UR36][R18.64+0x30] ;  /* 0x00003024121d7980 */ /* 0x000f68000c101900 */
[----:B------:R-:W5:Y:S01]  /*1460*/  LDG.E R32, desc[UR36][R4.64+-0xc] ;  /* 0xfffff42404207981 */ /* 0x000f62000c1e1900 */
[----:B------:R-:W-:-:S03]  /*1470*/  FFMA R31, R30, R27, R31 ;  /* 0x0000001b1e1f7223 */ /* 0x000fc6000000001f */
[----:B------:R-:W5:Y:S04]  /*1480*/  LD.E R30, desc[UR36][R18.64+0x34] ;  /* 0x00003424121e7980 */ /* 0x000f68000c101900 */
[----:B------:R-:W5:Y:S01]  /*1490*/  LDG.E R27, desc[UR36][R4.64+-0x8] ;  /* 0xfffff824041b7981 */ /* 0x000f62000c1e1900 */
[----:B------:R-:W-:-:S03]  /*14a0*/  FFMA R36, R28, R25, R31 ;  /* 0x000000191c247223 */ /* 0x000fc6000000001f */
[----:B------:R-:W5:Y:S04]  /*14b0*/  LDG.E R31, desc[UR36][R4.64+-0x4] ;  /* 0xfffffc24041f7981 */ /* 0x000f68000c1e1900 */
[----:B------:R-:W5:Y:S04]  /*14c0*/  LD.E R25, desc[UR36][R18.64+0x3c] ;  /* 0x00003c2412197980 */ /* 0x000f68000c101900 */
[----:B------:R-:W5:Y:S01]  /*14d0*/  LDG.E R28, desc[UR36][R4.64] ;  /* 0x00000024041c7981 */ /* 0x000f62000c1e1900 */
[----:B------:R-:W-:-:S04]  /*14e0*/  FFMA R20, R15, R20, R36 ;  /* 0x000000140f147223 */ /* 0x000fc80000000024 */
[----:B------:R-:W-:-:S04]  /*14f0*/  FFMA R14, R13, R14, R20 ;  /* 0x0000000e0d0e7223 */ /* 0x000fc80000000014 */
[----:B------:R-:W-:Y:S01]  /*1500*/  FFMA R12, R11, R12, R14 ;  /* 0x0000000c0b0c7223 */ /* 0x000fe2000000000e */
[----:B------:R-:W-:Y:S01]  /*1510*/  VIADD R6, R6, 0x1 ;  /* 0x0000000106067836 */ /* 0x000fe20000000000 */
[----:B------:R-:W-:Y:S04]  /*1520*/  BSSY.RECONVERGENT B1, `(.L_x_11) ;  /* 0x000001f000017945 */ /* 0x000fe80003800200 */
[----:B------:R-:W-:Y:S01]  /*1530*/  ISETP.NE.AND P3, PT, R6, 0x10, PT ;  /* 0x000000100600780c */ /* 0x000fe20003f65270 */
[----:B--2---:R-:W-:-:S04]  /*1540*/  FFMA R7, R7, R10, R12 ;  /* 0x0000000a07077223 */ /* 0x004fc8000000000c */
[----:B---3--:R-:W-:-:S04]  /*1550*/  FFMA R0, R0, R3, R7 ;  /* 0x0000000300007223 */ /* 0x008fc80000000007 */
[----:B----4-:R-:W-:-:S04]  /*1560*/  FFMA R21, R21, R26, R0 ;  /* 0x0000001a15157223 */ /* 0x010fc80000000000 */
[----:B-----5:R-:W-:-:S04]  /*1570*/  FFMA R32, R32, R29, R21 ;  /* 0x0000001d20207223 */ /* 0x020fc80000000015 */
[----:B------:R-:W-:-:S04]  /*1580*/  FFMA R30, R27, R30, R32 ;  /* 0x0000001e1b1e7223 */ /* 0x000fc80000000020 */
[----:B------:R-:W-:Y:S01]  /*1590*/  FFMA R31, R31, R34, R30 ;  /* 0x000000221f1f7223 */ /* 0x000fe2000000001e */
[----:B------:R-:W-:Y:S02]  /*15a0*/  IMAD.MOV.U32 R0, RZ, RZ, 0x3bbb989d ;  /* 0x3bbb989dff007424 */ /* 0x000fe400078e00ff */
[----:B------:R-:W-:Y:S02]  /*15b0*/  IMAD.MOV.U32 R3, RZ, RZ, 0x437c0000 ;  /* 0x437c0000ff037424 */ /* 0x000fe400078e00ff */
[----:B------:R-:W-:-:S04]  /*15c0*/  FFMA R25, R28, R25, R31 ;  /* 0x000000191c197223 */ /* 0x000fc8000000001f */
[----:B------:R-:W-:-:S04]  /*15d0*/  FFMA.SAT R0, R25, -R0, 0.5 ;  /* 0x3f00000019007423 */ /* 0x000fc80000002800 */
[----:B------:R-:W-:-:S04]  /*15e0*/  FFMA.RM R0, R0, R3, 12582913 ;  /* 0x4b40000100007423 */ /* 0x000fc80000004003 */
[----:B------:R-:W-:-:S04]  /*15f0*/  FADD R10, R0, -12583039 ;  /* 0xcb40007f000a7421 */ /* 0x000fc80000000000 */
[----:B------:R-:W-:-:S04]  /*1600*/  FFMA R10, R25, -1.4426950216293334961, -R10 ;  /* 0xbfb8aa3b190a7823 */ /* 0x000fc8000000080a */
[----:B------:R-:W-:-:S04]  /*1610*/  FFMA R10, R25, -1.925963033500011079e-08, R10 ;  /* 0xb2a57060190a7823 */ /* 0x000fc8000000000a */
[----:B------:R-:W0:Y:S01]  /*1620*/  MUFU.EX2 R3, R10 ;  /* 0x0000000a00037308 */ /* 0x000e220000000800 */
[----:B------:R-:W-:-:S05]  /*1630*/  SHF.L.U32 R0, R0, 0x17, RZ ;  /* 0x0000001700007819 */ /* 0x000fca00000006ff */
        /* <DEDUP_REMOVED lines=9> */
.L_x_12:
[----:B------:R-:W0:Y:S02]  /*16d0*/  MUFU.RCP R3, R12 ;  /* 0x0000000c00037308 */ /* 0x000e240000001000 */
[----:B0-----:R-:W-:-:S04]  /*16e0*/  FFMA R0, R12, R3, -1 ;  /* 0xbf8000000c007423 */ /* 0x001fc80000000003 */
[----:B------:R-:W-:-:S04]  /*16f0*/  FADD.FTZ R0, -R0, -RZ ;  /* 0x800000ff00007221 */ /* 0x000fc80000010100 */
[----:B------:R-:W-:-:S07]  /*1700*/  FFMA R3, R3, R0, R3 ;  /* 0x0000000003037223 */ /* 0x000fce0000000003 */
.L_x_13:
[----:B------:R-:W-:Y:S05]  /*1710*/  BSYNC.RECONVERGENT B1 ;  /* 0x0000000000017941 */ /* 0x000fea0003800200 */
.L_x_11:
[----:B------:R-:W-:Y:S01]  /*1720*/  IMAD.MOV.U32 R10, RZ, RZ, R8 ;  /* 0x000000ffff0a7224 */ /* 0x000fe200078e0008 */
[----:B------:R-:W-:Y:S01]  /*1730*/  IADD3 R8, P0, PT, R8, 0x4, RZ ;  /* 0x0000000408087810 */ /* 0x000fe20007f1e0ff */
[----:B------:R-:W-:Y:S01]  /*1740*/  IMAD.MOV.U32 R11, RZ, RZ, R9 ;  /* 0x000000ffff0b7224 */ /* 0x000fe200078e0009 */
[----:B------:R-:W-:-:S03]  /*1750*/  IADD3 R4, P1, PT, R4, 0x44, RZ ;  /* 0x0000004404047810 */ /* 0x000fc60007f3e0ff */
[----:B------:R-:W-:Y:S01]  /*1760*/  IMAD.X R9, RZ, RZ, R9, P0 ;  /* 0x000000ffff097224 */ /* 0x000fe200000e0609 */
[----:B------:R0:W-:Y:S01]  /*1770*/  ST.E desc[UR36][R10.64], R3 ;  /* 0x000000030a007985 */ /* 0x0001e2000c101924 */
[----:B------:R-:W-:Y:S01]  /*1780*/  IADD3.X R5, PT, PT, RZ, R5, RZ, P1, !PT ;  /* 0x00000005ff057210 */ /* 0x000fe20000ffe4ff */
[----:B------:R-:W-:Y:S07]  /*1790*/  @P3 BRA `(.L_x_14) ;  /* 0xfffffff800b43947 */ /* 0x000fee000383ffff */
[----:B------:R-:W-:Y:S05]  /*17a0*/  BSYNC.RECONVERGENT B0 ;  /* 0x0000000000007941 */ /* 0x000fea0003800200 */
.L_x_10:
[----:B------:R-:W1:Y:S01]  /*17b0*/  LDCU.64 UR4, c[0x0][0x390] ;  /* 0x00007200ff0477ac */ /* 0x000e620008000a00 */
[----:B------:R-:W-:Y:S01]  /*17c0*/  BSSY.RECONVERGENT B0, `(.L_x_15) ;  /* 0x000005b000007945 */ /* 0x000fe20003800200 */
[----:B------:R-:W-:Y:S01]  /*17d0*/  IMAD.MOV.U32 R6, RZ, RZ, RZ ;  /* 0x000000ffff067224 */ /* 0x000fe200078e00ff */
[----:B------:R-:W-:Y:S01]  /*17e0*/  MOV R8, R2 ;  /* 0x0000000200087202 */ /* 0x000fe20000000f00 */
[----:B------:R-:W-:Y:S01]  /*17f0*/  IMAD.MOV.U32 R9, RZ, RZ, R22 ;  /* 0x000000ffff097224 */ /* 0x000fe200078e0016 */
[----:B-1----:R-:W-:-:S04]  /*1800*/  UIADD3 UR4, UP0, UPT, UR4, 0xc8c0, URZ ;  /* 0x0000c8c004047890 */ /* 0x002fc8000ff1e0ff */
[----:B------:R-:W-:Y:S02]  /*1810*/  UIADD3.X UR5, UPT, UPT, URZ, UR5, URZ, UP0, !UPT ;  /* 0x00000005ff057290 */ /* 0x000fe400087fe4ff */
[----:B------:R-:W-:-:S04]  /*1820*/  IMAD.U32 R4, RZ, RZ, UR4 ;  /* 0x00000004ff047e24 */ /* 0x000fc8000f8e00ff */
[----:B------:R-:W-:-:S07]  /*1830*/  MOV R5, UR5 ;  /* 0x0000000500057c02 */ /* 0x000fce0008000f00 */
.L_x_19:
[----:B------:R-:W2:Y:S04]  /*1840*/  LD.E R7, desc[UR36][R16.64] ;  /* 0x0000002410077980 */ /* 0x000ea8000c101900 */
[----:B------:R-:W2:Y:S04]  /*1850*/  LDG.E R0, desc[UR36][R4.64+-0x40] ;  /* 0xffffc02404007981 */ /* 0x000ea8000c1e1900 */
[----:B01----:R-:W2:Y:S04]  /*1860*/  LDG.E R3, desc[UR36][R4.64+-0x3c] ;  /* 0xffffc42404037981 */ /* 0x003ea8000c1e1900 */
        /* <DEDUP_REMOVED lines=67> */
.L_x_17:
[----:B------:R-:W0:Y:S02]  /*1ca0*/  MUFU.RCP R3, R12 ;  /* 0x0000000c00037308 */ /* 0x000e240000001000 */
[----:B0-----:R-:W-:-:S04]  /*1cb0*/  FFMA R0, R12, R3, -1 ;  /* 0xbf8000000c007423 */ /* 0x001fc80000000003 */
[----:B------:R-:W-:-:S04]  /*1cc0*/  FADD.FTZ R0, -R0, -RZ ;  /* 0x800000ff00007221 */ /* 0x000fc80000010100 */
[----:B------:R-:W-:-:S07]  /*1cd0*/  FFMA R3, R3, R0, R3 ;  /* 0x0000000003037223 */ /* 0x000fce0000000003 */
.L_x_18:
[----:B------:R-:W-:Y:S05]  /*1ce0*/  BSYNC.RECONVERGENT B1 ;  /* 0x0000000000017941 */ /* 0x000fea0003800200 */
.L_x_16:
        /* <DEDUP_REMOVED lines=9> */
.L_x_15:
[----:B------:R-:W0:Y:S01]  /*1d80*/  LDCU.64 UR4, c[0x0][0x398] ;  /* 0x00007300ff0477ac */ /* 0x000e220008000a00 */
[----:B------:R-:W-:Y:S01]  /*1d90*/  BSSY.RECONVERGENT B0, `(.L_x_20) ;  /* 0x0000054000007945 */ /* 0x000fe20003800200 */
[----:B-1----:R-:W-:Y:S01]  /*1da0*/  IMAD.MOV.U32 R3, RZ, RZ, RZ ;  /* 0x000000ffff037224 */ /* 0x002fe200078e00ff */
[----:B------:R-:W-:Y:S01]  /*1db0*/  IADD3 R0, PT, PT, -R23, RZ, RZ ;  /* 0x000000ff17007210 */ /* 0x000fe20007ffe1ff */
[----:B------:R-:W-:Y:S01]  /*1dc0*/  IMAD.MOV.U32 R35, RZ, RZ, RZ ;  /* 0x000000ffff237224 */ /* 0x000fe200078e00ff */
[----:B0-----:R-:W-:-:S04]  /*1dd0*/  LEA R6, P0, R24, UR4, 0x2 ;  /* 0x0000000418067c11 */ /* 0x001fc8000f8010ff */
[----:B------:R-:W-:Y:S02]  /*1de0*/  LEA.HI.X R7, R24, UR5, RZ, 0x2, P0 ;  /* 0x0000000518077c11 */ /* 0x000fe400080f14ff */
[----:B------:R-:W-:-:S03]  /*1df0*/  IADD3 R4, P0, PT, R2, 0x4, RZ ;  /* 0x0000000402047810 */ /* 0x000fc60007f1e0ff */
[----:B------:R0:W-:Y:S02]  /*1e00*/  STG.E desc[UR36][R6.64], RZ ;  /* 0x000000ff06007986 */ /* 0x0001e4000c101924 */
[----:B------:R-:W-:-:S08]  /*1e10*/  IMAD.X R5, RZ, RZ, R22, P0 ;  /* 0x000000ffff057224 */ /* 0x000fd000000e0616 */
.L_x_28:
[----:B------:R-:W2:Y:S01]  /*1e20*/  LD.E R9, desc[UR36][R4.64+-0x4] ;  /* 0xfffffc2404097980 */ /* 0x000ea2000c101900 */
[----:B------:R-:W-:Y:S01]  /*1e30*/  ISETP.NE.AND P0, PT, R0, RZ, PT ;  /* 0x000000ff0000720c */ /* 0x000fe20003f05270 */
[----:B------:R-:W-:Y:S03]  /*1e40*/  BSSY.RECONVERGENT B1, `(.L_x_21) ;  /* 0x0000008000017945 */ /* 0x000fe60003800200 */
[----:B------:R-:W-:-:S05]  /*1e50*/  FSEL R34, RZ, 1, P0 ;  /* 0x3f800000ff227808 */ /* 0x000fca0000000000 */
[----:B--2---:R-:W-:-:S04]  /*1e60*/  FADD R34, R34, -R9 ;  /* 0x8000000922227221 */ /* 0x004fc80000000000 */
[----:B-1----:R-:W1:Y:S02]  /*1e70*/  F2F.F64.F32 R30, R34 ;  /* 0x00000022001e7310 */ /* 0x002e640000201800 */
[----:B-1----:R-:W-:-:S10]  /*1e80*/  DADD R32, -RZ, |R30| ;  /* 0x00000000ff207229 */ /* 0x002fd4000000051e */
[----:B------:R-:W-:Y:S02]  /*1e90*/  MOV R12, R32 ;  /* 0x00000020000c7202 */ /* 0x000fe40000000f00 */
[----:B------:R-:W-:-:S07]  /*1ea0*/  MOV R32, 0x1ec0 ;  /* 0x00001ec000207802 */ /* 0x000fce0000000f00 */
[----:B0-----:R-:W-:Y:S05]  /*1eb0*/  CALL.REL.NOINC `($img_result$__internal_accurate_pow) ;  /* 0x0000000800207944 */ /* 0x001fea0003c00000 */
[----:B------:R-:W-:Y:S05]  /*1ec0*/  BSYNC.RECONVERGENT B1 ;  /* 0x0000000000017941 */ /* 0x000fea0003800200 */
.L_x_21:
[----:B------:R-:W-:Y:S01]  /*1ed0*/  DADD R10, R30, 2 ;  /* 0x400000001e0a7429 */ /* 0x000fe20000000000 */
[C---:B------:R-:W-:Y:S01]  /*1ee0*/  FSETP.NEU.AND P0, PT, R34.reuse, RZ, PT ;  /* 0x000000ff2200720b */ /* 0x040fe20003f0d000 */
[----:B------:R-:W-:Y:S01]  /*1ef0*/  BSSY.RECONVERGENT B1, `(.L_x_22) ;  /* 0x000000e000017945 */ /* 0x000fe20003800200 */
[----:B------:R-:W-:Y:S02]  /*1f00*/  FSETP.NEU.AND P2, PT, R34, 1, PT ;  /* 0x3f8000002200780b */ /* 0x000fe40003f4d000 */
[----:B------:R-:W-:-:S05]  /*1f10*/  FSEL R8, R8, RZ, P0 ;  /* 0x000000ff08087208 */ /* 0x000fca0000000000 */
[----:B------:R-:W-:Y:S02]  /*1f20*/  LOP3.LUT R9, R11, 0x7ff00000, RZ, 0xc0, !PT ;  /* 0x7ff000000b097812 */ /* 0x000fe400078ec0ff */
[----:B------:R0:W1:Y:S02]  /*1f30*/  F2F.F64.F32 R10, R35 ;  /* 0x00000023000a7310 */ /* 0x0000640000201800 */
[----:B------:R-:W-:Y:S02]  /*1f40*/  ISETP.NE.AND P1, PT, R9, 0x7ff00000, PT ;  /* 0x7ff000000900780c */ /* 0x000fe40003f25270 */
[----:B------:R-:W-:-:S11]  /*1f50*/  FSEL R9, R14, RZ, P0 ;  /* 0x000000ff0e097208 */ /* 0x000fd60000000000 */
[----:B01----:R-:W-:Y:S05]  /*1f60*/  @P1 BRA `(.L_x_23) ;  /* 0x0000000000181947 */ /* 0x003fea0003800000 */
[----:B------:R-:W-:-:S13]  /*1f70*/  FSETP.NAN.AND P0, PT, R34, R34, PT ;  /* 0x000000222200720b */ /* 0x000fda0003f08000 */
[----:B------:R-:W-:Y:S01]  /*1f80*/  @P0 DADD R8, R30, 2 ;  /* 0x400000001e080429 */ /* 0x000fe20000000000 */
[----:B------:R-:W-:Y:S10]  /*1f90*/  @P0 BRA `(.L_x_23) ;  /* 0x00000000000c0947 */ /* 0x000ff40003800000 */
[----:B------:R-:W-:-:S14]  /*1fa0*/  DSETP.NEU.AND P0, PT, |R30|, +INF , PT ;  /* 0x7ff000001e00742a */ /* 0x000fdc0003f0d200 */
[----:B------:R-:W-:Y:S02]  /*1fb0*/  @!P0 IMAD.MOV.U32 R8, RZ, RZ, 0x0 ;  /* 0x00000000ff088424 */ /* 0x000fe400078e00ff */
[----:B------:R-:W-:-:S07]  /*1fc0*/  @!P0 IMAD.MOV.U32 R9, RZ, RZ, 0x7ff00000 ;  /* 0x7ff00000ff098424 */ /* 0x000fce00078e00ff */
.L_x_23:
[----:B------:R-:W-:Y:S05]  /*1fd0*/  BSYNC.RECONVERGENT B1 ;  /* 0x0000000000017941 */ /* 0x000fea0003800200 */
.L_x_22:
[----:B------:R-:W-:Y:S02]  /*1fe0*/  FSEL R8, R8, RZ, P2 ;  /* 0x000000ff08087208 */ /* 0x000fe40001000000 */
[----:B------:R-:W-:-:S06]  /*1ff0*/  FSEL R9, R9, 1.875, P2 ;  /* 0x3ff0000009097808 */ /* 0x000fcc0001000000 */
[----:B------:R-:W-:-:S06]  /*2000*/  DADD R10, R10, R8 ;  /* 0x000000000a0a7229 */ /* 0x000fcc0000000008 */
[----:B------:R-:W0:Y:S02]  /*2010*/  F2F.F32.F64 R37, R10 ;  /* 0x0000000a00257310 */ /* 0x000e240000301000 */
[----:B0-----:R0:W-:Y:S04]  /*2020*/  STG.E desc[UR36][R6.64], R37 ;  /* 0x0000002506007986 */ /* 0x0011e8000c101924 */
[----:B------:R-:W2:Y:S01]  /*2030*/  LD.E R9, desc[UR36][R4.64] ;  /* 0x0000002404097980 */ /* 0x000ea2000c101900 */
[----:B------:R-:W-:Y:S01]  /*2040*/  IADD3 R8, PT, PT, R3, 0x1, RZ ;  /* 0x0000000103087810 */ /* 0x000fe20007ffe0ff */
[----:B------:R-:W-:Y:S03]  /*2050*/  BSSY.RECONVERGENT B1, `(.L_x_24) ;  /* 0x0000009000017945 */ /* 0x000fe60003800200 */
[----:B------:R-:W-:-:S04]  /*2060*/  ISETP.NE.AND P0, PT, R8, R23, PT ;  /* 0x000000170800720c */ /* 0x000fc80003f05270 */
[----:B------:R-:W-:-:S05]  /*2070*/  FSEL R34, RZ, 1, P0 ;  /* 0x3f800000ff227808 */ /* 0x000fca0000000000 */
[----:B--2---:R-:W-:-:S04]  /*2080*/  FADD R34, R34, -R9 ;  /* 0x8000000922227221 */ /* 0x004fc80000000000 */
[----:B------:R-:W1:Y:S02]  /*2090*/  F2F.F64.F32 R30, R34 ;  /* 0x00000022001e7310 */ /* 0x000e640000201800 */
[----:B-1----:R-:W-:-:S10]  /*20a0*/  DADD R32, -RZ, |R30| ;  /* 0x00000000ff207229 */ /* 0x002fd4000000051e */
[----:B------:R-:W-:Y:S01]  /*20b0*/  IMAD.MOV.U32 R12, RZ, RZ, R32 ;  /* 0x000000ffff0c7224 */ /* 0x000fe200078e0020 */
[----:B0-----:R-:W-:-:S07]  /*20c0*/  MOV R32, 0x20e0 ;  /* 0x000020e000207802 */ /* 0x001fce0000000f00 */
[----:B------:R-:W-:Y:S05]  /*20d0*/  CALL.REL.NOINC `($img_result$__internal_accurate_pow) ;  /* 0x0000000400987944 */ /* 0x000fea0003c00000 */
[----:B------:R-:W-:Y:S05]  /*20e0*/  BSYNC.RECONVERGENT B1 ;  /* 0x0000000000017941 */ /* 0x000fea0003800200 */
.L_x_24:
[----:B------:R-:W-:Y:S01]  /*20f0*/  DADD R10, R30, 2 ;  /* 0x400000001e0a7429 */ /* 0x000fe20000000000 */
[----:B------:R-:W-:Y:S01]  /*2100*/  FSETP.NEU.AND P0, PT, R34, RZ, PT ;  /* 0x000000ff2200720b */ /* 0x000fe20003f0d000 */
[----:B------:R-:W-:Y:S03]  /*2110*/  BSSY.RECONVERGENT B1, `(.L_x_25) ;  /* 0x000000e000017945 */ /* 0x000fe60003800200 */
[----:B------:R-:W-:Y:S02]  /*2120*/  FSEL R8, R8, RZ, P0 ;  /* 0x000000ff08087208 */ /* 0x000fe40000000000 */
[----:B------:R-:W-:-:S03]  /*2130*/  FSEL R9, R14, RZ, P0 ;  /* 0x000000ff0e097208 */ /* 0x000fc60000000000 */
[----:B------:R-:W-:-:S04]  /*2140*/  LOP3.LUT R10, R11, 0x7ff00000, RZ, 0xc0, !PT ;  /* 0x7ff000000b0a7812 */ /* 0x000fc800078ec0ff */
[----:B------:R-:W-:-:S13]  /*2150*/  ISETP.NE.AND P1, PT, R10, 0x7ff00000, PT ;  /* 0x7ff000000a00780c */ /* 0x000fda0003f25270 */
[----:B------:R-:W-:Y:S05]  /*2160*/  @P1 BRA `(.L_x_26) ;  /* 0x0000000000201947 */ /* 0x000fea0003800000 */
[----:B------:R-:W-:-:S13]  /*2170*/  FSETP.NAN.AND P0, PT, R34, R34, PT ;  /* 0x000000222200720b */ /* 0x000fda0003f08000 */
[----:B------:R-:W-:Y:S05]  /*2180*/  @P0 BRA `(.L_x_27) ;  /* 0x0000000000140947 */ /* 0x000fea0003800000 */
[----:B------:R-:W-:-:S14]  /*2190*/  DSETP.NEU.AND P0, PT, |R30|, +INF , PT ;  /* 0x7ff000001e00742a */ /* 0x000fdc0003f0d200 */
[----:B------:R-:W-:Y:S05]  /*21a0*/  @P0 BRA `(.L_x_26) ;  /* 0x0000000000100947 */ /* 0x000fea0003800000 */
[----:B------:R-:W-:Y:S01]  /*21b0*/  MOV R8, 0x0 ;  /* 0x0000000000087802 */ /* 0x000fe20000000f00 */
[----:B------:R-:W-:Y:S01]  /*21c0*/  IMAD.MOV.U32 R9, RZ, RZ, 0x7ff00000 ;  /* 0x7ff00000ff097424 */ /* 0x000fe200078e00ff */
[----:B------:R-:W-:Y:S06]  /*21d0*/  BRA `(.L_x_26) ;  /* 0x0000000000047947 */ /* 0x000fec0003800000 */
.L_x_27:
[----:B------:R-:W-:-:S11]  /*21e0*/  DADD R8, R30, 2 ;  /* 0x400000001e087429 */ /* 0x000fd60000000000 */
.L_x_26:
[----:B------:R-:W-:Y:S05]  /*21f0*/  BSYNC.RECONVERGENT B1 ;  /* 0x0000000000017941 */ /* 0x000fea0003800200 */
.L_x_25:
[----:B------:R-:W0:Y:S01]  /*2200*/  F2F.F64.F32 R10, R37 ;  /* 0x00000025000a7310 */ /* 0x000e220000201800 */
[----:B------:R-:W-:Y:S02]  /*2210*/  FSETP.NEU.AND P0, PT, R34, 1, PT ;  /* 0x3f8000002200780b */ /* 0x000fe40003f0d000 */
[----:B------:R-:W-:Y:S02]  /*2220*/  IADD3 R3, PT, PT, R3, 0x2, RZ ;  /* 0x0000000203037810 */ /* 0x000fe40007ffe0ff */
[----:B------:R-:W-:Y:S02]  /*2230*/  FSEL R8, R8, RZ, P0 ;  /* 0x000000ff08087208 */ /* 0x000fe40000000000 */
[----:B------:R-:W-:Y:S02]  /*2240*/  FSEL R9, R9, 1.875, P0 ;  /* 0x3ff0000009097808 */ /* 0x000fe40000000000 */
[----:B------:R-:W-:Y:S02]  /*2250*/  ISETP.NE.AND P0, PT, R3, 0xa, PT ;  /* 0x0000000a0300780c */ /* 0x000fe40003f05270 */
[----:B------:R-:W-:-:S02]  /*2260*/  IADD3 R4, P1, PT, R4, 0x8, RZ ;  /* 0x0000000804047810 */ /* 0x000fc40007f3e0ff */
[----:B------:R-:W-:Y:S01]  /*2270*/  IADD3 R0, PT, PT, R0, 0x2, RZ ;  /* 0x0000000200007810 */ /* 0x000fe20007ffe0ff */
[----:B0-----:R-:W-:Y:S02]  /*2280*/  DADD R10, R10, R8 ;  /* 0x000000000a0a7229 */ /* 0x001fe40000000008 */
[----:B------:R-:W-:-:S04]  /*2290*/  IMAD.X R5, RZ, RZ, R5, P1 ;  /* 0x000000ffff057224 */ /* 0x000fc800008e0605 */
[----:B------:R-:W0:Y:S02]  /*22a0*/  F2F.F32.F64 R35, R10 ;  /* 0x0000000a00237310 */ /* 0x000e240000301000 */
[----:B0-----:R1:W-:Y:S01]  /*22b0*/  STG.E desc[UR36][R6.64], R35 ;  /* 0x0000002306007986 */ /* 0x0013e2000c101924 */
[----:B------:R-:W-:Y:S05]  /*22c0*/  @P0 BRA `(.L_x_28) ;  /* 0xfffffff800d40947 */ /* 0x000fea000383ffff */
[----:B------:R-:W-:Y:S05]  /*22d0*/  BSYNC.RECONVERGENT B0 ;  /* 0x0000000000007941 */ /* 0x000fea0003800200 */
.L_x_20:
[----:B------:R-:W-:Y:S01]  /*22e0*/  MOV R23, 0x8 ;  /* 0x0000000800177802 */ /* 0x000fe20000000f00 */
[----:B------:R-:W-:Y:S01]  /*22f0*/  IMAD.MOV.U32 R4, RZ, RZ, R18 ;  /* 0x000000ffff047224 */ /* 0x000fe200078e0012 */
[----:B------:R-:W-:Y:S02]  /*2300*/  MOV R5, R19 ;  /* 0x0000001300057202 */ /* 0x000fe40000000f00 */
[----:B-1----:R0:W1:Y:S05]  /*2310*/  LDC.64 R6, c[0x4][R23] ;  /* 0x0100000017067b82 */ /* 0x00206a0000000a00 */
[----:B------:R-:W-:-:S07]  /*2320*/  LEPC R20, `(.L_x_29) ;  /* 0x000000001014794e */ /* 0x000fce0000000000 */
[----:B01----:R-:W-:Y:S05]  /*2330*/  CALL.ABS.NOINC R6 ;  /* 0x0000000006007343 */ /* 0x003fea0003c00000 */
.L_x_29:
[----:B------:R0:W1:Y:S01]  /*2340*/  LDC.64 R6, c[0x4][R23] ;  /* 0x0100000017067b82 */ /* 0x0000620000000a00 */
[----:B------:R-:W-:Y:S01]  /*2350*/  IMAD.MOV.U32 R4, RZ, RZ, R16 ;  /* 0x000000ffff047224 */ /* 0x000fe200078e0010 */
[----:B------:R-:W-:-:S07]  /*2360*/  MOV R5, R17 ;  /* 0x0000001100057202 */ /* 0x000fce0000000f00 */
[----:B------:R-:W-:-:S07]  /*2370*/  LEPC R20, `(.L_x_30) ;  /* 0x000000001014794e */ /* 0x000fce0000000000 */
[----:B01----:R-:W-:Y:S05]  /*2380*/  CALL.ABS.NOINC R6 ;  /* 0x0000000006007343 */ /* 0x003fea0003c00000 */
.L_x_30:
[----:B------:R0:W1:Y:S01]  /*2390*/  LDC.64 R6, c[0x4][R23] ;  /* 0x0100000017067b82 */ /* 0x0000620000000a00 */
[----:B------:R-:W-:Y:S01]  /*23a0*/  IMAD.MOV.U32 R4, RZ, RZ, R2 ;  /* 0x000000ffff047224 */ /* 0x000fe200078e0002 */
[----:B------:R-:W-:-:S07]  /*23b0*/  MOV R5, R22 ;  /* 0x0000001600057202 */ /* 0x000fce0000000f00 */
[----:B------:R-:W-:-:S07]  /*23c0*/  LEPC R20, `(.L_x_31) ;  /* 0x000000001014794e */ /* 0x000fce0000000000 */
[----:B01----:R-:W-:Y:S05]  /*23d0*/  CALL.ABS.NOINC R6 ;  /* 0x0000000006007343 */ /* 0x003fea0003c00000 */
.L_x_31:
[----:B------:R-:W-:Y:S05]  /*23e0*/  EXIT ;  /* 0x000000000000794d */ /* 0x000fea0003800000 */
        .weak           $__internal_0_$__cuda_sm20_rcp_rn_f32_slowpath
        .type           $__internal_0_$__cuda_sm20_rcp_rn_f32_slowpath,@function
        .size           $__internal_0_$__cuda_sm20_rcp_rn_f32_slowpath,($img_result$__internal_accurate_pow - $__internal_0_$__cuda_sm20_rcp_rn_f32_slowpath)
$__internal_0_$__cuda_sm20_rcp_rn_f32_slowpath:
[----:B------:R-:W-:Y:S01]  /*23f0*/  IMAD.SHL.U32 R3, R0, 0x2, RZ ;  /* 0x0000000200037824 */ /* 0x000fe200078e00ff */
[----:B------:R-:W-:Y:S04]  /*2400*/  BSSY.RECONVERGENT B2, `(.L_x_32) ;  /* 0x0000030000027945 */ /* 0x000fe80003800200 */
[----:B------:R-:W-:-:S04]  /*2410*/  SHF.R.U32.HI R3, RZ, 0x18, R3 ;  /* 0x00000018ff037819 */ /* 0x000fc80000011603 */
[----:B------:R-:W-:-:S13]  /*2420*/  ISETP.NE.U32.AND P0, PT, R3, RZ, PT ;  /* 0x000000ff0300720c */ /* 0x000fda0003f05070 */
[----:B------:R-:W-:Y:S05]  /*2430*/  @P0 BRA `(.L_x_33) ;  /* 0x0000000000280947 */ /* 0x000fea0003800000 */
[----:B------:R-:W-:-:S04]  /*2440*/  SHF.L.U32 R3, R0, 0x1, RZ ;  /* 0x0000000100037819 */ /* 0x000fc800000006ff */
[----:B------:R-:W-:-:S13]  /*2450*/  ISETP.NE.AND P0, PT, R3, RZ, PT ;  /* 0x000000ff0300720c */ /* 0x000fda0003f05270 */
[----:B------:R-:W-:Y:S01]  /*2460*/  @P0 FFMA R12, R0, 1.84467440737095516160e+19, RZ ;  /* 0x5f800000000c0823 */ /* 0x000fe200000000ff */
[----:B------:R-:W-:Y:S08]  /*2470*/  @!P0 MUFU.RCP R11, R0 ;  /* 0x00000000000b8308 */ /* 0x000ff00000001000 */
[----:B------:R-:W0:Y:S02]  /*2480*/  @P0 MUFU.RCP R3, R12 ;  /* 0x0000000c00030308 */ /* 0x000e240000001000 */
[----:B0-----:R-:W-:-:S04]  /*2490*/  @P0 FFMA R14, R12, R3, -1 ;  /* 0xbf8000000c0e0423 */ /* 0x001fc80000000003 */
[----:B------:R-:W-:-:S04]  /*24a0*/  @P0 FADD.FTZ R14, -R14, -RZ ;  /* 0x800000ff0e0e0221 */ /* 0x000fc80000010100 */
[----:B------:R-:W-:-:S04]  /*24b0*/  @P0 FFMA R3, R3, R14, R3 ;  /* 0x0000000e03030223 */ /* 0x000fc80000000003 */
[----:B------:R-:W-:Y:S01]  /*24c0*/  @P0 FFMA R11, R3, 1.84467440737095516160e+19, RZ ;  /* 0x5f800000030b0823 */ /* 0x000fe200000000ff */
[----:B------:R-:W-:Y:S06]  /*24d0*/  BRA `(.L_x_34) ;  /* 0x0000000000887947 */ /* 0x000fec0003800000 */
.L_x_33:
[----:B------:R-:W-:-:S05]  /*24e0*/  VIADD R11, R3, 0xffffff03 ;  /* 0xffffff03030b7836 */ /* 0x000fca0000000000 */
[----:B------:R-:W-:-:S13]  /*24f0*/  ISETP.GT.U32.AND P0, PT, R11, 0x1, PT ;  /* 0x000000010b00780c */ /* 0x000fda0003f04070 */
[----:B------:R-:W-:Y:S05]  /*2500*/  @P0 BRA `(.L_x_35) ;  /* 0x0000000000780947 */ /* 0x000fea0003800000 */
[----:B------:R-:W-:Y:S01]  /*2510*/  LOP3.LUT R12, R0, 0x7fffff, RZ, 0xc0, !PT ;  /* 0x007fffff000c7812 */ /* 0x000fe200078ec0ff */
[----:B------:R-:W-:Y:S02]  /*2520*/  HFMA2 R26, -RZ, RZ, 0, 1.78813934326171875e-07 ;  /* 0x00000003ff1a7431 */ /* 0x000fe400000001ff */
[----:B------:R-:W-:Y:S01]  /*2530*/  VIADD R3, R3, 0xffffff04 ;  /* 0xffffff0403037836 */ /* 0x000fe20000000000 */
[----:B------:R-:W-:-:S04]  /*2540*/  LOP3.LUT R12, R12, 0x3f800000, RZ, 0xfc, !PT ;  /* 0x3f8000000c0c7812 */ /* 0x000fc800078efcff */
[----:B------:R-:W0:Y:S01]  /*2550*/  MUFU.RCP R15, R12 ;  /* 0x0000000c000f7308 */ /* 0x000e220000001000 */
[----:B------:R-:W-:Y:S01]  /*2560*/  SHF.L.U32 R21, R26, R11, RZ ;  /* 0x0000000b1a157219 */ /* 0x000fe200000006ff */
[----:B0-----:R-:W-:-:S04]  /*2570*/  FFMA R14, R12, R15, -1 ;  /* 0xbf8000000c0e7423 */ /* 0x001fc8000000000f */
[----:B------:R-:W-:-:S04]  /*2580*/  FADD.FTZ R14, -R14, -RZ ;  /* 0x800000ff0e0e7221 */ /* 0x000fc80000010100 */
[CCC-:B------:R-:W-:Y:S01]  /*2590*/  FFMA.RM R20, R15.reuse, R14.reuse, R15.reuse ;  /* 0x0000000e0f147223 */ /* 0x1c0fe2000000400f */
[----:B------:R-:W-:-:S04]  /*25a0*/  FFMA.RP R15, R15, R14, R15 ;  /* 0x0000000e0f0f7223 */ /* 0x000fc8000000800f */
[C---:B------:R-:W-:Y:S02]  /*25b0*/  LOP3.LUT R14, R20.reuse, 0x7fffff, RZ, 0xc0, !PT ;  /* 0x007fffff140e7812 */ /* 0x040fe400078ec0ff */
[----:B------:R-:W-:Y:S02]  /*25c0*/  FSETP.NEU.FTZ.AND P0, PT, R20, R15, PT ;  /* 0x0000000f1400720b */ /* 0x000fe40003f1d000 */
[----:B------:R-:W-:Y:S02]  /*25d0*/  LOP3.LUT R14, R14, 0x800000, RZ, 0xfc, !PT ;  /* 0x008000000e0e7812 */ /* 0x000fe400078efcff */
[----:B------:R-:W-:Y:S02]  /*25e0*/  SEL R15, RZ, 0xffffffff, !P0 ;  /* 0xffffffffff0f7807 */ /* 0x000fe40004000000 */
[----:B------:R-:W-:Y:S02]  /*25f0*/  LOP3.LUT R12, R21, R14, RZ, 0xc0, !PT ;  /* 0x0000000e150c7212 */ /* 0x000fe400078ec0ff */
[----:B------:R-:W-:Y:S01]  /*2600*/  SHF.R.U32.HI R3, RZ, R3, R14 ;  /* 0x00000003ff037219 */ /* 0x000fe2000001160e */
[----:B------:R-:W-:Y:S01]  /*2610*/  IMAD.MOV R15, RZ, RZ, -R15 ;  /* 0x000000ffff0f7224 */ /* 0x000fe200078e0a0f */
[----:B------:R-:W-:-:S04]  /*2620*/  SHF.R.U32.HI R12, RZ, R11, R12 ;  /* 0x0000000bff0c7219 */ /* 0x000fc8000001160c */
[----:B------:R-:W-:Y:S02]  /*2630*/  LOP3.LUT P1, RZ, R15, R11, R14, 0xf8, !PT ;  /* 0x0000000b0fff7212 */ /* 0x000fe4000782f80e */
[C---:B------:R-:W-:Y:S02]  /*2640*/  LOP3.LUT P0, RZ, R12.reuse, 0x1, RZ, 0xc0, !PT ;  /* 0x000000010cff7812 */ /* 0x040fe4000780c0ff */
[----:B------:R-:W-:-:S04]  /*2650*/  LOP3.LUT P2, RZ, R12, 0x2, RZ, 0xc0, !PT ;  /* 0x000000020cff7812 */ /* 0x000fc8000784c0ff */
[----:B------:R-:W-:Y:S02]  /*2660*/  PLOP3.LUT P0, PT, P0, P1, P2, 0xe0, 0x0 ;  /* 0x000000000000781c */ /* 0x000fe40000703c20 */
[----:B------:R-:W-:Y:S02]  /*2670*/  LOP3.LUT P1, RZ, R0, 0x7fffff, RZ, 0xc0, !PT ;  /* 0x007fffff00ff7812 */ /* 0x000fe4000782c0ff */
[----:B------:R-:W-:-:S04]  /*2680*/  SEL R11, RZ, 0x1, !P0 ;  /* 0x00000001ff0b7807 */ /* 0x000fc80004000000 */
[----:B------:R-:W-:-:S04]  /*2690*/  IADD3 R11, PT, PT, -R11, RZ, RZ ;  /* 0x000000ff0b0b7210 */ /* 0x000fc80007ffe1ff */
[----:B------:R-:W-:-:S13]  /*26a0*/  ISETP.GE.AND P0, PT, R11, RZ, PT ;  /* 0x000000ff0b00720c */ /* 0x000fda0003f06270 */
[----:B------:R-:W-:-:S05]  /*26b0*/  @!P0 IADD3 R3, PT, PT, R3, 0x1, RZ ;  /* 0x0000000103038810 */ /* 0x000fca0007ffe0ff */
[----:B------:R-:W-:-:S05]  /*26c0*/  @!P1 IMAD.SHL.U32 R3, R3, 0x2, RZ ;  /* 0x0000000203039824 */ /* 0x000fca00078e00ff */
[----:B------:R-:W-:Y:S01]  /*26d0*/  LOP3.LUT R11, R3, 0x80000000, R0, 0xf8, !PT ;  /* 0x80000000030b7812 */ /* 0x000fe200078ef800 */
[----:B------:R-:W-:Y:S06]  /*26e0*/  BRA `(.L_x_34) ;  /* 0x0000000000047947 */ /* 0x000fec0003800000 */
.L_x_35:
[----:B------:R0:W1:Y:S02]  /*26f0*/  MUFU.RCP R11, R0 ;  /* 0x00000000000b7308 */ /* 0x0000640000001000 */
.L_x_34:
[----:B------:R-:W-:Y:S05]  /*2700*/  BSYNC.RECONVERGENT B2 ;  /* 0x0000000000027941 */ /* 0x000fea0003800200 */
.L_x_32:
[----:B-1----:R-:W-:Y:S01]  /*2710*/  MOV R3, R11 ;  /* 0x0000000b00037202 */ /* 0x002fe20000000f00 */
[----:B------:R-:W-:-:S04]  /*2720*/  IMAD.MOV.U32 R11, RZ, RZ, 0x0 ;  /* 0x00000000ff0b7424 */ /* 0x000fc800078e00ff */
[----:B0-----:R-:W-:Y:S05]  /*2730*/  RET.REL.NODEC R10 `(img_result) ;  /* 0xffffffd80a307950 */ /* 0x001fea0003c3ffff */
        .type           $img_result$__internal_accurate_pow,@function
        .size           $img_result$__internal_accurate_pow,(.L_x_39 - $img_result$__internal_accurate_pow)
$img_result$__internal_accurate_pow:
[----:B------:R-:W-:Y:S01]  /*2740*/  ISETP.GT.U32.AND P0, PT, R33, 0xfffff, PT ;  /* 0x000fffff2100780c */ /* 0x000fe20003f04070 */
[--C-:B------:R-:W-:Y:S01]  /*2750*/  IMAD.MOV.U32 R9, RZ, RZ, R33.reuse ;  /* 0x000000ffff097224 */ /* 0x100fe200078e0021 */
[----:B------:R-:W-:Y:S01]  /*2760*/  MOV R8, R12 ;  /* 0x0000000c00087202 */ /* 0x000fe20000000f00 */
[----:B------:R-:W-:Y:S01]  /*2770*/  IMAD.MOV.U32 R15, RZ, RZ, 0x3ed0f5d2 ;  /* 0x3ed0f5d2ff0f7424 */ /* 0x000fe200078e00ff */
[----:B------:R-:W-:Y:S01]  /*2780*/  MOV R10, R33 ;  /* 0x00000021000a7202 */ /* 0x000fe20000000f00 */
[----:B------:R-:W-:Y:S01]  /*2790*/  UMOV UR4, 0x7d2cafe2 ;  /* 0x7d2cafe200047882 */ /* 0x000fe20000000000 */
[----:B------:R-:W-:Y:S01]  /*27a0*/  MOV R14, 0x41ad3b5a ;  /* 0x41ad3b5a000e7802 */ /* 0x000fe20000000f00 */
[----:B------:R-:W-:Y:S01]  /*27b0*/  UMOV UR5, 0x3eb0f5ff ;  /* 0x3eb0f5ff00057882 */ /* 0x000fe20000000000 */
[----:B------:R-:W-:Y:S01]  /*27c0*/  SHF.R.U32.HI R33, RZ, 0x14, R33 ;  /* 0x00000014ff217819 */ /* 0x000fe20000011621 */
[----:B------:R-:W-:Y:S01]  /*27d0*/  UMOV UR6, 0x3b39803f ;  /* 0x3b39803f00067882 */ /* 0x000fe20000000000 */
[----:B------:R-:W-:-:S03]  /*27e0*/  UMOV UR7, 0x3c7abc9e ;  /* 0x3c7abc9e00077882 */ /* 0x000fc60000000000 */
[----:B------:R-:W-:-:S10]  /*27f0*/  @!P0 DMUL R8, R8, 1.80143985094819840000e+16 ;  /* 0x4350000008088828 */ /* 0x000fd40000000000 */
[----:B------:R-:W-:Y:S01]  /*2800*/  @!P0 IMAD.MOV.U32 R10, RZ, RZ, R9 ;  /* 0x000000ffff0a8224 */ /* 0x000fe200078e0009 */
[----:B------:R-:W-:Y:S02]  /*2810*/  @!P0 MOV R12, R8 ;  /* 0x00000008000c8202 */ /* 0x000fe40000000f00 */
[----:B------:R-:W-:Y:S02]  /*2820*/  @!P0 LEA.HI R33, R9, 0xffffffca, RZ, 0xc ;  /* 0xffffffca09218811 */ /* 0x000fe400078f60ff */
[----:B------:R-:W-:-:S04]  /*2830*/  LOP3.LUT R10, R10, 0x800fffff, RZ, 0xc0, !PT ;  /* 0x800fffff0a0a7812 */ /* 0x000fc800078ec0ff */
[----:B------:R-:W-:Y:S01]  /*2840*/  LOP3.LUT R13, R10, 0x3ff00000, RZ, 0xfc, !PT ;  /* 0x3ff000000a0d7812 */ /* 0x000fe200078efcff */
[----:B------:R-:W-:-:S03]  /*2850*/  IMAD.MOV.U32 R10, RZ, RZ, RZ ;  /* 0x000000ffff0a7224 */ /* 0x000fc600078e00ff */
[----:B------:R-:W-:-:S13]  /*2860*/  ISETP.GE.U32.AND P1, PT, R13, 0x3ff6a09f, PT ;  /* 0x3ff6a09f0d00780c */ /* 0x000fda0003f26070 */
[----:B------:R-:W-:-:S05]  /*2870*/  @P1 VIADD R11, R13, 0xfff00000 ;  /* 0xfff000000d0b1836 */ /* 0x000fca0000000000 */
[----:B------:R-:W-:-:S06]  /*2880*/  @P1 MOV R13, R11 ;  /* 0x0000000b000d1202 */ /* 0x000fcc0000000f00 */
[C---:B------:R-:W-:Y:S02]  /*2890*/  DADD R24, R12.reuse, 1 ;  /* 0x3ff000000c187429 */ /* 0x040fe40000000000 */
[----:B------:R-:W-:-:S04]  /*28a0*/  DADD R12, R12, -1 ;  /* 0xbff000000c0c7429 */ /* 0x000fc80000000000 */
[----:B------:R-:W0:Y:S02]  /*28b0*/  MUFU.RCP64H R11, R25 ;  /* 0x00000019000b7308 */ /* 0x000e240000001800 */
[----:B0-----:R-:W-:-:S08]  /*28c0*/  DFMA R20, -R24, R10, 1 ;  /* 0x3ff000001814742b */ /* 0x001fd0000000010a */
[----:B------:R-:W-:-:S08]  /*28d0*/  DFMA R20, R20, R20, R20 ;  /* 0x000000141414722b */ /* 0x000fd00000000014 */
[----:B------:R-:W-:-:S08]  /*28e0*/  DFMA R20, R10, R20, R10 ;  /* 0x000000140a14722b */ /* 0x000fd0000000000a */
[----:B------:R-:W-:-:S08]  /*28f0*/  DMUL R10, R12, R20 ;  /* 0x000000140c0a7228 */ /* 0x000fd00000000000 */
[----:B------:R-:W-:-:S08]  /*2900*/  DFMA R10, R12, R20, R10 ;  /* 0x000000140c0a722b */ /* 0x000fd0000000000a */
[----:B------:R-:W-:-:S08]  /*2910*/  DMUL R28, R10, R10 ;  /* 0x0000000a0a1c7228 */ /* 0x000fd00000000000 */
[----:B------:R-:W-:Y:S01]  /*2920*/  DFMA R14, R28, UR4, R14 ;  /* 0x000000041c0e7c2b */ /* 0x000fe2000800000e */
[----:B------:R-:W-:Y:S01]  /*2930*/  UMOV UR4, 0x75488a3f ;  /* 0x75488a3f00047882 */ /* 0x000fe20000000000 */
[----:B------:R-:W-:-:S06]  /*2940*/  UMOV UR5, 0x3ef3b20a ;  /* 0x3ef3b20a00057882 */ /* 0x000fcc0000000000 */
[----:B------:R-:W-:Y:S01]  /*2950*/  DFMA R26, R28, R14, UR4 ;  /* 0x000000041c1a7e2b */ /* 0x000fe2000800000e */
[----:B------:R-:W-:Y:S01]  /*2960*/  UMOV UR4, 0xe4faecd5 ;  /* 0xe4faecd500047882 */ /* 0x000fe20000000000 */
[----:B------:R-:W-:Y:S01]  /*2970*/  UMOV UR5, 0x3f1745cd ;  /* 0x3f1745cd00057882 */ /* 0x000fe20000000000 */
[----:B------:R-:W-:-:S05]  /*2980*/  DADD R14, R12, -R10 ;  /* 0x000000000c0e7229 */ /* 0x000fca000000080a */
[----:B------:R-:W-:Y:S01]  /*2990*/  DFMA R26, R28, R26, UR4 ;  /* 0x000000041c1a7e2b */ /* 0x000fe2000800001a */
[----:B------:R-:W-:Y:S01]  /*29a0*/  UMOV UR4, 0x258a578b ;  /* 0x258a578b00047882 */ /* 0x000fe20000000000 */
[----:B------:R-:W-:Y:S01]  /*29b0*/  UMOV UR5, 0x3f3c71c7 ;  /* 0x3f3c71c700057882 */ /* 0x000fe20000000000 */
[----:B------:R-:W-:-:S05]  /*29c0*/  DADD R14, R14, R14 ;  /* 0x000000000e0e7229 */ /* 0x000fca000000000e */
[----:B------:R-:W-:Y:S01]  /*29d0*/  DFMA R26, R28, R26, UR4 ;  /* 0x000000041c1a7e2b */ /* 0x000fe2000800001a */
[----:B------:R-:W-:Y:S01]  /*29e0*/  UMOV UR4, 0x9242b910 ;  /* 0x9242b91000047882 */ /* 0x000fe20000000000 */
[----:B------:R-:W-:Y:S01]  /*29f0*/  UMOV UR5, 0x3f624924 ;  /* 0x3f62492400057882 */ /* 0x000fe20000000000 */
[----:B------:R-:W-:-:S05]  /*2a00*/  DFMA R14, R12, -R10, R14 ;  /* 0x8000000a0c0e722b */ /* 0x000fca000000000e */
[----:B------:R-:W-:Y:S01]  /*2a10*/  DFMA R26, R28, R26, UR4 ;  /* 0x000000041c1a7e2b */ /* 0x000fe2000800001a */
[----:B------:R-:W-:Y:S01]  /*2a20*/  UMOV UR4, 0x99999dfb ;  /* 0x99999dfb00047882 */ /* 0x000fe20000000000 */
[----:B------:R-:W-:Y:S01]  /*2a30*/  UMOV UR5, 0x3f899999 ;  /* 0x3f89999900057882 */ /* 0x000fe20000000000 */
[----:B------:R-:W-:Y:S02]  /*2a40*/  DMUL R14, R20, R14 ;  /* 0x0000000e140e7228 */ /* 0x000fe40000000000 */
[----:B------:R-:W-:-:S03]  /*2a50*/  DMUL R20, R10, R10 ;  /* 0x0000000a0a147228 */ /* 0x000fc60000000000 */
[----:B------:R-:W-:Y:S01]  /*2a60*/  DFMA R26, R28, R26, UR4 ;  /* 0x000000041c1a7e2b */ /* 0x000fe2000800001a */
[----:B------:R-:W-:Y:S01]  /*2a70*/  UMOV UR4, 0x55555555 ;  /* 0x5555555500047882 */ /* 0x000fe20000000000 */
[----:B------:R-:W-:-:S03]  /*2a80*/  UMOV UR5, 0x3fb55555 ;  /* 0x3fb5555500057882 */ /* 0x000fc60000000000 */
[----:B------:R-:W-:-:S03]  /*2a90*/  DMUL R8, R10, R20 ;  /* 0x000000140a087228 */ /* 0x000fc60000000000 */
[----:B------:R-:W-:-:S08]  /*2aa0*/  DFMA R12, R28, R26, UR4 ;  /* 0x000000041c0c7e2b */ /* 0x000fd0000800001a */
[----:B------:R-:W-:Y:S01]  /*2ab0*/  DADD R24, -R12, UR4 ;  /* 0x000000040c187e29 */ /* 0x000fe20008000100 */
[----:B------:R-:W-:Y:S01]  /*2ac0*/  UMOV UR4, 0xb9e7b0 ;  /* 0x00b9e7b000047882 */ /* 0x000fe20000000000 */
[----:B------:R-:W-:-:S06]  /*2ad0*/  UMOV UR5, 0x3c46a4cb ;  /* 0x3c46a4cb00057882 */ /* 0x000fcc0000000000 */
[----:B------:R-:W-:Y:S02]  /*2ae0*/  DFMA R24, R28, R26, R24 ;  /* 0x0000001a1c18722b */ /* 0x000fe40000000018 */
[----:B------:R-:W-:Y:S01]  /*2af0*/  DFMA R26, R10, R10, -R20 ;  /* 0x0000000a0a1a722b */ /* 0x000fe20000000814 */
[----:B------:R-:W-:Y:S01]  /*2b00*/  IADD3 R29, PT, PT, R15, 0x100000, RZ ;  /* 0x001000000f1d7810 */ /* 0x000fe20007ffe0ff */
[----:B------:R-:W-:-:S06]  /*2b10*/  IMAD.MOV.U32 R28, RZ, RZ, R14 ;  /* 0x000000ffff1c7224 */ /* 0x000fcc00078e000e */
[----:B------:R-:W-:Y:S02]  /*2b20*/  DFMA R26, R10, R28, R26 ;  /* 0x0000001c0a1a722b */ /* 0x000fe4000000001a */
[----:B------:R-:W-:Y:S01]  /*2b30*/  DADD R28, R24, -UR4 ;  /* 0x80000004181c7e29 */ /* 0x000fe20008000000 */
[----:B------:R-:W-:Y:S01]  /*2b40*/  UMOV UR4, 0x80000000 ;  /* 0x8000000000047882 */ /* 0x000fe20000000000 */
[----:B------:R-:W-:Y:S01]  /*2b50*/  DFMA R24, R10, R20, -R8 ;  /* 0x000000140a18722b */ /* 0x000fe20000000808 */
[----:B------:R-:W-:-:S07]  /*2b60*/  UMOV UR5, 0x43300000 ;  /* 0x4330000000057882 */ /* 0x000fce0000000000 */
[----:B------:R-:W-:Y:S02]  /*2b70*/  DFMA R24, R14, R20, R24 ;  /* 0x000000140e18722b */ /* 0x000fe40000000018 */
[----:B------:R-:W-:-:S06]  /*2b80*/  DADD R20, R12, R28 ;  /* 0x000000000c147229 */ /* 0x000fcc000000001c */
[----:B------:R-:W-:Y:S02]  /*2b90*/  DFMA R24, R10, R26, R24 ;  /* 0x0000001a0a18722b */ /* 0x000fe40000000018 */
[----:B------:R-:W-:Y:S02]  /*2ba0*/  DADD R26, R12, -R20 ;  /* 0x000000000c1a7229 */ /* 0x000fe40000000814 */
[----:B------:R-:W-:-:S06]  /*2bb0*/  DMUL R12, R20, R8 ;  /* 0x00000008140c7228 */ /* 0x000fcc0000000000 */
[----:B------:R-:W-:Y:S02]  /*2bc0*/  DADD R28, R28, R26 ;  /* 0x000000001c1c7229 */ /* 0x000fe4000000001a */
[----:B------:R-:W-:-:S08]  /*2bd0*/  DFMA R26, R20, R8, -R12 ;  /* 0x00000008141a722b */ /* 0x000fd0000000080c */
[----:B------:R-:W-:-:S08]  /*2be0*/  DFMA R24, R20, R24, R26 ;  /* 0x000000181418722b */ /* 0x000fd0000000001a */
[----:B------:R-:W-:-:S08]  /*2bf0*/  DFMA R28, R28, R8, R24 ;  /* 0x000000081c1c722b */ /* 0x000fd00000000018 */
[----:B------:R-:W-:-:S08]  /*2c00*/  DADD R20, R12, R28 ;  /* 0x000000000c147229 */ /* 0x000fd0000000001c */
[--C-:B------:R-:W-:Y:S02]  /*2c10*/  DADD R8, R10, R20.reuse ;  /* 0x000000000a087229 */ /* 0x100fe40000000014 */
[----:B------:R-:W-:-:S06]  /*2c20*/  DADD R12, R12, -R20 ;  /* 0x000000000c0c7229 */ /* 0x000fcc0000000814 */
[----:B------:R-:W-:Y:S02]  /*2c30*/  DADD R10, R10, -R8 ;  /* 0x000000000a0a7229 */ /* 0x000fe40000000808 */
[----:B------:R-:W-:-:S06]  /*2c40*/  DADD R12, R28, R12 ;  /* 0x000000001c0c7229 */ /* 0x000fcc000000000c */
[----:B------:R-:W-:-:S08]  /*2c50*/  DADD R10, R20, R10 ;  /* 0x00000000140a7229 */ /* 0x000fd0000000000a */
[----:B------:R-:W-:Y:S01]  /*2c60*/  DADD R10, R12, R10 ;  /* 0x000000000c0a7229 */ /* 0x000fe2000000000a */
[C---:B------:R-:W-:Y:S01]  /*2c70*/  IADD3 R12, PT, PT, R33.reuse, -0x3ff, RZ ;  /* 0xfffffc01210c7810 */ /* 0x040fe20007ffe0ff */
[----:B------:R-:W-:Y:S02]  /*2c80*/  @P1 VIADD R12, R33, 0xfffffc02 ;  /* 0xfffffc02210c1836 */ /* 0x000fe40000000000 */
[----:B------:R-:W-:-:S04]  /*2c90*/  HFMA2 R13, -RZ, RZ, 3.59375, 0 ;  /* 0x43300000ff0d7431 */ /* 0x000fc800000001ff */
[----:B------:R-:W-:Y:S01]  /*2ca0*/  DADD R20, R14, R10 ;  /* 0x000000000e147229 */ /* 0x000fe2000000000a */
[----:B------:R-:W-:-:S06]  /*2cb0*/  LOP3.LUT R12, R12, 0x80000000, RZ, 0x3c, !PT ;  /* 0x800000000c0c7812 */ /* 0x000fcc00078e3cff */
[----:B------:R-:W-:Y:S01]  /*2cc0*/  DADD R12, R12, -UR4 ;  /* 0x800000040c0c7e29 */ /* 0x000fe20008000000 */
[----:B------:R-:W-:Y:S01]  /*2cd0*/  UMOV UR4, 0xfefa39ef ;  /* 0xfefa39ef00047882 */ /* 0x000fe20000000000 */
[----:B------:R-:W-:Y:S01]  /*2ce0*/  DADD R14, R8, R20 ;  /* 0x00000000080e7229 */ /* 0x000fe20000000014 */
[----:B------:R-:W-:-:S07]  /*2cf0*/  UMOV UR5, 0x3fe62e42 ;  /* 0x3fe62e4200057882 */ /* 0x000fce0000000000 */
[--C-:B------:R-:W-:Y:S02]  /*2d00*/  DFMA R10, R12, UR4, R14.reuse ;  /* 0x000000040c0a7c2b */ /* 0x100fe4000800000e */
[----:B------:R-:W-:-:S06]  /*2d10*/  DADD R24, R8, -R14 ;  /* 0x0000000008187229 */ /* 0x000fcc000000080e */
[----:B------:R-:W-:Y:S02]  /*2d20*/  DFMA R8, R12, -UR4, R10 ;  /* 0x800000040c087c2b */ /* 0x000fe4000800000a */
[----:B------:R-:W-:-:S06]  /*2d30*/  DADD R24, R20, R24 ;  /* 0x0000000014187229 */ /* 0x000fcc0000000018 */
[----:B------:R-:W-:-:S08]  /*2d40*/  DADD R8, -R14, R8 ;  /* 0x000000000e087229 */ /* 0x000fd00000000108 */
[----:B------:R-:W-:-:S08]  /*2d50*/  DADD R8, R24, -R8 ;  /* 0x0000000018087229 */ /* 0x000fd00000000808 */
[----:B------:R-:W-:-:S08]  /*2d60*/  DFMA R12, R12, UR6, R8 ;  /* 0x000000060c0c7c2b */ /* 0x000fd00008000008 */
[----:B------:R-:W-:-:S08]  /*2d70*/  DADD R8, R10, R12 ;  /* 0x000000000a087229 */ /* 0x000fd0000000000c */
[----:B------:R-:W-:Y:S02]  /*2d80*/  DADD R10, R10, -R8 ;  /* 0x000000000a0a7229 */ /* 0x000fe40000000808 */
[----:B------:R-:W-:-:S06]  /*2d90*/  DMUL R24, R8, 2 ;  /* 0x4000000008187828 */ /* 0x000fcc0000000000 */
[----:B------:R-:W-:Y:S02]  /*2da0*/  DADD R10, R12, R10 ;  /* 0x000000000c0a7229 */ /* 0x000fe4000000000a */
[----:B------:R-:W-:-:S08]  /*2db0*/  DFMA R20, R8, 2, -R24 ;  /* 0x400000000814782b */ /* 0x000fd00000000818 */
[----:B------:R-:W-:Y:S01]  /*2dc0*/  DFMA R20, R10, 2, R20 ;  /* 0x400000000a14782b */ /* 0x000fe20000000014 */
[----:B------:R-:W-:Y:S01]  /*2dd0*/  IMAD.MOV.U32 R10, RZ, RZ, 0x652b82fe ;  /* 0x652b82feff0a7424 */ /* 0x000fe200078e00ff */
[----:B------:R-:W-:-:S06]  /*2de0*/  MOV R11, 0x3ff71547 ;  /* 0x3ff71547000b7802 */ /* 0x000fcc0000000f00 */
[----:B------:R-:W-:-:S08]  /*2df0*/  DADD R8, R24, R20 ;  /* 0x0000000018087229 */ /* 0x000fd00000000014 */
[----:B------:R-:W-:Y:S02]  /*2e00*/  DFMA R10, R8, R10, 6.75539944105574400000e+15 ;  /* 0x43380000080a742b */ /* 0x000fe4000000000a */
[----:B------:R-:W-:Y:S01]  /*2e10*/  FSETP.GEU.AND P0, PT, |R9|, 4.1917929649353027344, PT ;  /* 0x4086232b0900780b */ /* 0x000fe20003f0e200 */
[----:B------:R-:W-:-:S05]  /*2e20*/  DADD R24, R24, -R8 ;  /* 0x0000000018187229 */ /* 0x000fca0000000808 */
[----:B------:R-:W-:-:S03]  /*2e30*/  DADD R12, R10, -6.75539944105574400000e+15 ;  /* 0xc33800000a0c7429 */ /* 0x000fc60000000000 */
[----:B------:R-:W-:-:S05]  /*2e40*/  DADD R20, R20, R24 ;  /* 0x0000000014147229 */ /* 0x000fca0000000018 */
[----:B------:R-:W-:Y:S01]  /*2e50*/  DFMA R14, R12, -UR4, R8 ;  /* 0x800000040c0e7c2b */ /* 0x000fe20008000008 */
[----:B------:R-:W-:Y:S01]  /*2e60*/  UMOV UR4, 0x3b39803f ;  /* 0x3b39803f00047882 */ /* 0x000fe20000000000 */
[----:B------:R-:W-:-:S06]  /*2e70*/  UMOV UR5, 0x3c7abc9e ;  /* 0x3c7abc9e00057882 */ /* 0x000fcc0000000000 */
[----:B------:R-:W-:Y:S01]  /*2e80*/  DFMA R14, R12, -UR4, R14 ;  /* 0x800000040c0e7c2b */ /* 0x000fe2000800000e */
[----:B------:R-:W-:Y:S01]  /*2e90*/  UMOV UR4, 0x69ce2bdf ;  /* 0x69ce2bdf00047882 */ /* 0x000fe20000000000 */
[----:B------:R-:W-:Y:S01]  /*2ea0*/  IMAD.MOV.U32 R12, RZ, RZ, -0x35dec16 ;  /* 0xfca213eaff0c7424 */ /* 0x000fe200078e00ff */
[----:B------:R-:W-:Y:S01]  /*2eb0*/  MOV R13, 0x3e928af3 ;  /* 0x3e928af3000d7802 */ /* 0x000fe20000000f00 */
[----:B------:R-:W-:-:S05]  /*2ec0*/  UMOV UR5, 0x3e5ade15 ;  /* 0x3e5ade1500057882 */ /* 0x000fca0000000000 */
[----:B------:R-:W-:Y:S01]  /*2ed0*/  DFMA R12, R14, UR4, R12 ;  /* 0x000000040e0c7c2b */ /* 0x000fe2000800000c */
[----:B------:R-:W-:Y:S01]  /*2ee0*/  UMOV UR4, 0x62401315 ;  /* 0x6240131500047882 */ /* 0x000fe20000000000 */
[----:B------:R-:W-:-:S06]  /*2ef0*/  UMOV UR5, 0x3ec71dee ;  /* 0x3ec71dee00057882 */ /* 0x000fcc0000000000 */
[----:B------:R-:W-:Y:S01]  /*2f00*/  DFMA R12, R14, R12, UR4 ;  /* 0x000000040e0c7e2b */ /* 0x000fe2000800000c */
        /* <DEDUP_REMOVED lines=20> */
[----:B------:R-:W-:-:S08]  /*3050*/  DFMA R12, R14, R12, UR4 ;  /* 0x000000040e0c7e2b */ /* 0x000fd0000800000c */
[----:B------:R-:W-:-:S08]  /*3060*/  DFMA R12, R14, R12, 1 ;  /* 0x3ff000000e0c742b */ /* 0x000fd0000000000c */
[----:B------:R-:W-:-:S10]  /*3070*/  DFMA R12, R14, R12, 1 ;  /* 0x3ff000000e0c742b */ /* 0x000fd4000000000c */
[----:B------:R-:W-:Y:S01]  /*3080*/  IMAD R15, R10, 0x100000, R13 ;  /* 0x001000000a0f7824 */ /* 0x000fe200078e020d */
[----:B------:R-:W-:Y:S01]  /*3090*/  MOV R14, R12 ;  /* 0x0000000c000e7202 */ /* 0x000fe20000000f00 */
[----:B------:R-:W-:Y:S06]  /*30a0*/  @!P0 BRA `(.L_x_36) ;  /* 0x0000000000308947 */ /* 0x000fec0003800000 */
[----:B------:R-:W-:Y:S01]  /*30b0*/  FSETP.GEU.AND P1, PT, |R9|, 4.2275390625, PT ;  /* 0x408748000900780b */ /* 0x000fe20003f2e200 */
[C---:B------:R-:W-:Y:S02]  /*30c0*/  DADD R14, R8.reuse, +INF ;  /* 0x7ff00000080e7429 */ /* 0x040fe40000000000 */
[----:B------:R-:W-:-:S08]  /*30d0*/  DSETP.GEU.AND P0, PT, R8, RZ, PT ;  /* 0x000000ff0800722a */ /* 0x000fd00003f0e000 */
[----:B------:R-:W-:Y:S02]  /*30e0*/  FSEL R14, R14, RZ, P0 ;  /* 0x000000ff0e0e7208 */ /* 0x000fe40000000000 */
[----:B------:R-:W-:Y:S02]  /*30f0*/  @!P1 LEA.HI R11, R10, R10, RZ, 0x1 ;  /* 0x0000000a0a0b9211 */ /* 0x000fe400078f08ff */
[----:B------:R-:W-:Y:S02]  /*3100*/  FSEL R15, R15, RZ, P0 ;  /* 0x000000ff0f0f7208 */ /* 0x000fe40000000000 */
[----:B------:R-:W-:-:S04]  /*3110*/  @!P1 SHF.R.S32.HI R11, RZ, 0x1, R11 ;  /* 0x00000001ff0b9819 */ /* 0x000fc8000001140b */
[----:B------:R-:W-:Y:S01]  /*3120*/  @!P1 LEA R13, R11, R13, 0x14 ;  /* 0x0000000d0b0d9211 */ /* 0x000fe200078ea0ff */
[----:B------:R-:W-:-:S05]  /*3130*/  @!P1 IMAD.IADD R8, R10, 0x1, -R11 ;  /* 0x000000010a089824 */ /* 0x000fca00078e0a0b */
[----:B------:R-:W-:Y:S01]  /*3140*/  @!P1 LEA R9, R8, 0x3ff00000, 0x14 ;  /* 0x3ff0000008099811 */ /* 0x000fe200078ea0ff */
[----:B------:R-:W-:-:S06]  /*3150*/  @!P1 IMAD.MOV.U32 R8, RZ, RZ, RZ ;  /* 0x000000ffff089224 */ /* 0x000fcc00078e00ff */
[----:B------:R-:W-:-:S11]  /*3160*/  @!P1 DMUL R14, R12, R8 ;  /* 0x000000080c0e9228 */ /* 0x000fd60000000000 */
.L_x_36:
[----:B------:R-:W-:Y:S01]  /*3170*/  DFMA R20, R20, R14, R14 ;  /* 0x0000000e1414722b */ /* 0x000fe2000000000e */
[----:B------:R-:W-:Y:S01]  /*3180*/  MOV R33, 0x0 ;  /* 0x0000000000217802 */ /* 0x000fe20000000f00 */
[----:B------:R-:W-:-:S08]  /*3190*/  DSETP.NEU.AND P0, PT, |R14|, +INF , PT ;  /* 0x7ff000000e00742a */ /* 0x000fd00003f0d200 */
[----:B------:R-:W-:Y:S02]  /*31a0*/  FSEL R8, R14, R20, !P0 ;  /* 0x000000140e087208 */ /* 0x000fe40004000000 */
[----:B------:R-:W-:Y:S01]  /*31b0*/  FSEL R14, R15, R21, !P0 ;  /* 0x000000150f0e7208 */ /* 0x000fe20004000000 */
[----:B------:R-:W-:Y:S06]  /*31c0*/  RET.REL.NODEC R32 `(img_result) ;  /* 0xffffffcc208c7950 */ /* 0x000fec0003c3ffff */
.L_x_37:
[----:B------:R-:W-:-:S00]  /*31d0*/  BRA `(.L_x_37) ;  /* 0xfffffffc00fc7947 */ /* 0x000fc0000383ffff */
[----:B------:R-:W-:-:S00]  /*31e0*/  NOP ;  /* 0x0000000000007918 */ /* 0x000fc00000000000 */
        /* <DEDUP_REMOVED lines=9> */
.L_x_39:


//--------------------- .nv.shared.reserved.0     --------------------------
	.section	.nv.shared.reserved.0,"aw",@nobits
	.weak		__nv_reservedSMEM_offset_0_alias
	.size		__nv_reservedSMEM_offset_0_alias, 0, 64
	.other		__nv_reservedSMEM_offset_0_alias,@"STO_CUDA_RESERVED_SHARED STV_DEFAULT"
__nv_reservedSMEM_offset_0_alias:
	.zero		0
	.zero		64


//--------------------- .nv.constant0.img_result  --------------------------
	.section	.nv.constant0.img_result,"a",@progbits
	.sectionflags	@""
	.align	4
.nv.constant0.img_result:
	.zero		936


//--------------------- SYMBOLS --------------------------

	.type		.nv.reservedSmem.offset0,@object
	.size		.nv.reservedSmem.offset0,0x4
	.type		malloc,@function
	.type		free,@function
